def attn_fwd(
    Q,
    K,
    V,
    Out,
    Lse,
    sm_scale,
    stride_qz,
    stride_qh,
    stride_qm,
    stride_qk,
    stride_kz,
    stride_kh,
    stride_kn,
    stride_kk,
    stride_vz,
    stride_vh,
    stride_vn,
    stride_vk,
    stride_oz,
    stride_oh,
    stride_om,
    stride_ok,
    seqlen_q,
    seqlen_k,
    BLOCK_M: tl.constexpr,
    BLOCK_N: tl.constexpr,
    HEAD_DIM: tl.constexpr,
    CAUSAL: tl.constexpr,
):
    start_m = tl.program_id(0)
    off_hz = tl.program_id(1)
    q_off = off_hz * stride_qh
    k_off = off_hz * stride_kh
    v_off = off_hz * stride_vh
    offs_m = start_m * BLOCK_M + tl.arange(0, BLOCK_M)
    offs_d = tl.arange(0, HEAD_DIM)
    offs_n = tl.arange(0, BLOCK_N)
    q_ptrs = Q + q_off + offs_m[:, None] * stride_qm + offs_d[None, :] * stride_qk
    k_ptrs = K + k_off + offs_d[:, None] * stride_kk + offs_n[None, :] * stride_kn
    v_ptrs = V + v_off + offs_n[:, None] * stride_vn + offs_d[None, :] * stride_vk
    m_i = tl.full([BLOCK_M], float("-inf"), dtype=tl.float32)
    l_i = tl.zeros([BLOCK_M], dtype=tl.float32) + 1.0
    acc = tl.zeros([BLOCK_M, HEAD_DIM], dtype=tl.float32)
    q = tl.load(q_ptrs)
    acc, l_i, m_i = _attn_fwd_inner(
        acc,
        l_i,
        m_i,
        q,
        k_ptrs,
        v_ptrs,
        sm_scale,
        stride_kn,
        stride_vn,
        start_m,
        seqlen_k,
        BLOCK_M,
        BLOCK_N,
        HEAD_DIM,
        CAUSAL,
    )
    acc = acc / l_i[:, None]
    lse = m_i + tl.math.log2(l_i) / 1.4426950408889634
    o_ptrs = (
        Out
        + off_hz * stride_oh
        + offs_m[:, None] * stride_om
        + offs_d[None, :] * stride_ok
    )
    tl.store(o_ptrs, acc.to(Out.dtype.element_ty))
    tl.store(Lse + off_hz * seqlen_q + offs_m, lse)

# config = {"BLOCK_M": 256, "BLOCK_N": 64, "HEAD_DIM": 16, "arch": "sm_100", "causal": false, "dtype": "bf16", "num_stages": 2, "num_warps": 16}
# arch = sm_100


// ===== COMPILED SASS (sm_100a) =====

	.target	sm_100a

	.elftype	@"ET_EXEC"


//--------------------- .note.nv.tkinfo           --------------------------
	.section	.note.nv.tkinfo,"",@"SHT_NOTE"
	.sectionflags	@"SHF_NOTE_NV_TKINFO"
	.tkinfo
        /*0018*/ 	.word	0x00000081
        /*0030*/ 	.string	""
        /*0030*/ 	.string	"ptxas-blackwell"
        /*0030*/ 	.string	"Cuda compilation tools, release 12.9, V12.9.86"
        /*0030*/ 	.string	"Build cuda_12.9.r12.9/compiler.36037853_0"
        /*0030*/ 	.string	"-v  -suppress-debug-info  -lineinfo  -arch sm_100a "



//--------------------- .note.nv.cuver            --------------------------
	.section	.note.nv.cuver,"",@"SHT_NOTE"
	.sectionflags	@"SHF_NOTE_NV_CUVER"
        /*0018*/ 	.short	0x0001
        /*001a*/ 	.short	0x0064
        /*001c*/ 	.short	0x0001
        /*001e*/ 	.short	0x0000
        /*0020*/ 	.short	0x0001
        /*0022*/ 	.short	0x0000


//--------------------- .nv.info                  --------------------------
	.section	.nv.info,"",@"SHT_CUDA_INFO"
	.align	4


	//----- nvinfo : EIATTR_REGCOUNT
	.align		4
        /*0000*/ 	.byte	0x04, 0x2f
        /*0002*/ 	.short	(.L_2 - .L_1)
	.align		4
.L_1:
        /*0004*/ 	.word	index@(attn_fwd)
        /*0008*/ 	.word	0x00000057


	//----- nvinfo : EIATTR_FRAME_SIZE
	.align		4
.L_2:
        /*000c*/ 	.byte	0x04, 0x11
        /*000e*/ 	.short	(.L_4 - .L_3)
	.align		4
.L_3:
        /*0010*/ 	.word	index@(attn_fwd)
        /*0014*/ 	.word	0x00000000


	//----- nvinfo : EIATTR_MIN_STACK_SIZE
	.align		4
.L_4:
        /*0018*/ 	.byte	0x04, 0x12
        /*001a*/ 	.short	(.L_6 - .L_5)
	.align		4
.L_5:
        /*001c*/ 	.word	index@(attn_fwd)
        /*0020*/ 	.word	0x00000000
.L_6:


//--------------------- .nv.info.attn_fwd         --------------------------
	.section	.nv.info.attn_fwd,"",@"SHT_CUDA_INFO"
	.sectionflags	@""
	.align	4


	//----- nvinfo : EIATTR_CUDA_API_VERSION
	.align		4
        /*0000*/ 	.byte	0x04, 0x37
        /*0002*/ 	.short	(.L_8 - .L_7)
.L_7:
        /*0004*/ 	.word	0x00000081


	//----- nvinfo : EIATTR_KPARAM_INFO
	.align		4
.L_8:
        /*0008*/ 	.byte	0x04, 0x17
        /*000a*/ 	.short	(.L_10 - .L_9)
.L_9:
        /*000c*/ 	.word	0x00000000
        /*0010*/ 	.short	0x0019
        /*0012*/ 	.short	0x0080
        /*0014*/ 	.byte	0x00, 0xf4, 0x21, 0x00


	//----- nvinfo : EIATTR_KPARAM_INFO
	.align		4
.L_10:
        /*0018*/ 	.byte	0x04, 0x17
        /*001a*/ 	.short	(.L_12 - .L_11)
.L_11:
        /*001c*/ 	.word	0x00000000
        /*0020*/ 	.short	0x0018
        /*0022*/ 	.short	0x0078
        /*0024*/ 	.byte	0x00, 0xf4, 0x21, 0x00


	//----- nvinfo : EIATTR_KPARAM_INFO
	.align		4
.L_12:
        /*0028*/ 	.byte	0x04, 0x17
        /*002a*/ 	.short	(.L_14 - .L_13)
.L_13:
        /*002c*/ 	.word	0x00000000
        /*0030*/ 	.short	0x0017
        /*0032*/ 	.short	0x0070
        /*0034*/ 	.byte	0x00, 0xf0, 0x11, 0x00


	//----- nvinfo : EIATTR_KPARAM_INFO
	.align		4
.L_14:
        /*0038*/ 	.byte	0x04, 0x17
        /*003a*/ 	.short	(.L_16 - .L_15)
.L_15:
        /*003c*/ 	.word	0x00000000
        /*0040*/ 	.short	0x0016
        /*0042*/ 	.short	0x006c
        /*0044*/ 	.byte	0x00, 0xf0, 0x11, 0x00


	//----- nvinfo : EIATTR_KPARAM_INFO
	.align		4
.L_16:
        /*0048*/ 	.byte	0x04, 0x17
        /*004a*/ 	.short	(.L_18 - .L_17)
.L_17:
        /*004c*/ 	.word	0x00000000
        /*0050*/ 	.short	0x0015
        /*0052*/ 	.short	0x0068
        /*0054*/ 	.byte	0x00, 0xf0, 0x11, 0x00


	//----- nvinfo : EIATTR_KPARAM_INFO
	.align		4
.L_18:
        /*0058*/ 	.byte	0x04, 0x17
        /*005a*/ 	.short	(.L_20 - .L_19)
.L_19:
        /*005c*/ 	.word	0x00000000
        /*0060*/ 	.short	0x0014
        /*0062*/ 	.short	0x0064
        /*0064*/ 	.byte	0x00, 0xf0, 0x11, 0x00


	//----- nvinfo : EIATTR_KPARAM_INFO
	.align		4
.L_20:
        /*0068*/ 	.byte	0x04, 0x17
        /*006a*/ 	.short	(.L_22 - .L_21)
.L_21:
        /*006c*/ 	.word	0x00000000
        /*0070*/ 	.short	0x0013
        /*0072*/ 	.short	0x0060
        /*0074*/ 	.byte	0x00, 0xf0, 0x11, 0x00


	//----- nvinfo : EIATTR_KPARAM_INFO
	.align		4
.L_22:
        /*0078*/ 	.byte	0x04, 0x17
        /*007a*/ 	.short	(.L_24 - .L_23)
.L_23:
        /*007c*/ 	.word	0x00000000
        /*0080*/ 	.short	0x0012
        /*0082*/ 	.short	0x005c
        /*0084*/ 	.byte	0x00, 0xf0, 0x11, 0x00


	//----- nvinfo : EIATTR_KPARAM_INFO
	.align		4
.L_24:
        /*0088*/ 	.byte	0x04, 0x17
        /*008a*/ 	.short	(.L_26 - .L_25)
.L_25:
        /*008c*/ 	.word	0x00000000
        /*0090*/ 	.short	0x0011
        /*0092*/ 	.short	0x0058
        /*0094*/ 	.byte	0x00, 0xf0, 0x11, 0x00


	//----- nvinfo : EIATTR_KPARAM_INFO
	.align		4
.L_26:
        /*0098*/ 	.byte	0x04, 0x17
        /*009a*/ 	.short	(.L_28 - .L_27)
.L_27:
        /*009c*/ 	.word	0x00000000
        /*00a0*/ 	.short	0x0010
        /*00a2*/ 	.short	0x0054
        /*00a4*/ 	.byte	0x00, 0xf0, 0x11, 0x00


	//----- nvinfo : EIATTR_KPARAM_INFO
	.align		4
.L_28:
        /*00a8*/ 	.byte	0x04, 0x17
        /*00aa*/ 	.short	(.L_30 - .L_29)
.L_29:
        /*00ac*/ 	.word	0x00000000
        /*00b0*/ 	.short	0x000f
        /*00b2*/ 	.short	0x0050
        /*00b4*/ 	.byte	0x00, 0xf0, 0x11, 0x00


	//----- nvinfo : EIATTR_KPARAM_INFO
	.align		4
.L_30:
        /*00b8*/ 	.byte	0x04, 0x17
        /*00ba*/ 	.short	(.L_32 - .L_31)
.L_31:
        /*00bc*/ 	.word	0x00000000
        /*00c0*/ 	.short	0x000e
        /*00c2*/ 	.short	0x004c
        /*00c4*/ 	.byte	0x00, 0xf0, 0x11, 0x00


	//----- nvinfo : EIATTR_KPARAM_INFO
	.align		4
.L_32:
        /*00c8*/ 	.byte	0x04, 0x17
        /*00ca*/ 	.short	(.L_34 - .L_33)
.L_33:
        /*00cc*/ 	.word	0x00000000
        /*00d0*/ 	.short	0x000d
        /*00d2*/ 	.short	0x0048
        /*00d4*/ 	.byte	0x00, 0xf0, 0x11, 0x00


	//----- nvinfo : EIATTR_KPARAM_INFO
	.align		4
.L_34:
        /*00d8*/ 	.byte	0x04, 0x17
        /*00da*/ 	.short	(.L_36 - .L_35)
.L_35:
        /*00dc*/ 	.word	0x00000000
        /*00e0*/ 	.short	0x000c
        /*00e2*/ 	.short	0x0044
        /*00e4*/ 	.byte	0x00, 0xf0, 0x11, 0x00


	//----- nvinfo : EIATTR_KPARAM_INFO
	.align		4
.L_36:
        /*00e8*/ 	.byte	0x04, 0x17
        /*00ea*/ 	.short	(.L_38 - .L_37)
.L_37:
        /*00ec*/ 	.word	0x00000000
        /*00f0*/ 	.short	0x000b
        /*00f2*/ 	.short	0x0040
        /*00f4*/ 	.byte	0x00, 0xf0, 0x11, 0x00


	//----- nvinfo : EIATTR_KPARAM_INFO
	.align		4
.L_38:
        /*00f8*/ 	.byte	0x04, 0x17
        /*00fa*/ 	.short	(.L_40 - .L_39)
.L_39:
        /*00fc*/ 	.word	0x00000000
        /*0100*/ 	.short	0x000a
        /*0102*/ 	.short	0x003c
        /*0104*/ 	.byte	0x00, 0xf0, 0x11, 0x00


	//----- nvinfo : EIATTR_KPARAM_INFO
	.align		4
.L_40:
        /*0108*/ 	.byte	0x04, 0x17
        /*010a*/ 	.short	(.L_42 - .L_41)
.L_41:
        /*010c*/ 	.word	0x00000000
        /*0110*/ 	.short	0x0009
        /*0112*/ 	.short	0x0038
        /*0114*/ 	.byte	0x00, 0xf0, 0x11, 0x00


	//----- nvinfo : EIATTR_KPARAM_INFO
	.align		4
.L_42:
        /*0118*/ 	.byte	0x04, 0x17
        /*011a*/ 	.short	(.L_44 - .L_43)
.L_43:
        /*011c*/ 	.word	0x00000000
        /*0120*/ 	.short	0x0008
        /*0122*/ 	.short	0x0034
        /*0124*/ 	.byte	0x00, 0xf0, 0x11, 0x00


	//----- nvinfo : EIATTR_KPARAM_INFO
	.align		4
.L_44:
        /*0128*/ 	.byte	0x04, 0x17
        /*012a*/ 	.short	(.L_46 - .L_45)
.L_45:
        /*012c*/ 	.word	0x00000000
        /*0130*/ 	.short	0x0007
        /*0132*/ 	.short	0x0030
        /*0134*/ 	.byte	0x00, 0xf0, 0x11, 0x00


	//----- nvinfo : EIATTR_KPARAM_INFO
	.align		4
.L_46:
        /*0138*/ 	.byte	0x04, 0x17
        /*013a*/ 	.short	(.L_48 - .L_47)
.L_47:
        /*013c*/ 	.word	0x00000000
        /*0140*/ 	.short	0x0006
        /*0142*/ 	.short	0x002c
        /*0144*/ 	.byte	0x00, 0xf0, 0x11, 0x00


	//----- nvinfo : EIATTR_KPARAM_INFO
	.align		4
.L_48:
        /*0148*/ 	.byte	0x04, 0x17
        /*014a*/ 	.short	(.L_50 - .L_49)
.L_49:
        /*014c*/ 	.word	0x00000000
        /*0150*/ 	.short	0x0005
        /*0152*/ 	.short	0x0028
        /*0154*/ 	.byte	0x00, 0xf0, 0x11, 0x00


	//----- nvinfo : EIATTR_KPARAM_INFO
	.align		4
.L_50:
        /*0158*/ 	.byte	0x04, 0x17
        /*015a*/ 	.short	(.L_52 - .L_51)
.L_51:
        /*015c*/ 	.word	0x00000000
        /*0160*/ 	.short	0x0004
        /*0162*/ 	.short	0x0020
        /*0164*/ 	.byte	0x00, 0xf4, 0x21, 0x00


	//----- nvinfo : EIATTR_KPARAM_INFO
	.align		4
.L_52:
        /*0168*/ 	.byte	0x04, 0x17
        /*016a*/ 	.short	(.L_54 - .L_53)
.L_53:
        /*016c*/ 	.word	0x00000000
        /*0170*/ 	.short	0x0003
        /*0172*/ 	.short	0x0018
        /*0174*/ 	.byte	0x00, 0xf4, 0x21, 0x00


	//----- nvinfo : EIATTR_KPARAM_INFO
	.align		4
.L_54:
        /*0178*/ 	.byte	0x04, 0x17
        /*017a*/ 	.short	(.L_56 - .L_55)
.L_55:
        /*017c*/ 	.word	0x00000000
        /*0180*/ 	.short	0x0002
        /*0182*/ 	.short	0x0010
        /*0184*/ 	.byte	0x00, 0xf4, 0x21, 0x00


	//----- nvinfo : EIATTR_KPARAM_INFO
	.align		4
.L_56:
        /*0188*/ 	.byte	0x04, 0x17
        /*018a*/ 	.short	(.L_58 - .L_57)
.L_57:
        /*018c*/ 	.word	0x00000000
        /*0190*/ 	.short	0x0001
        /*0192*/ 	.short	0x0008
        /*0194*/ 	.byte	0x00, 0xf4, 0x21, 0x00


	//----- nvinfo : EIATTR_KPARAM_INFO
	.align		4
.L_58:
        /*0198*/ 	.byte	0x04, 0x17
        /*019a*/ 	.short	(.L_60 - .L_59)
.L_59:
        /*019c*/ 	.word	0x00000000
        /*01a0*/ 	.short	0x0000
        /*01a2*/ 	.short	0x0000
        /*01a4*/ 	.byte	0x00, 0xf4, 0x21, 0x00


	//----- nvinfo : EIATTR_SPARSE_MMA_MASK
	.align		4
.L_60:
        /*01a8*/ 	.byte	0x03, 0x50
        /*01aa*/ 	.short	0x0000


	//----- nvinfo : EIATTR_MAXREG_COUNT
	.align		4
        /*01ac*/ 	.byte	0x03, 0x1b
        /*01ae*/ 	.short	0x0080


	//----- nvinfo : EIATTR_NUM_BARRIERS
	.align		4
        /*01b0*/ 	.byte	0x02, 0x4c
        /*01b2*/ 	.byte	0x01
	.zero		1


	//----- nvinfo : EIATTR_COOP_GROUP_MASK_REGIDS
	.align		4
        /*01b4*/ 	.byte	0x04, 0x29
        /*01b6*/ 	.short	(.L_62 - .L_61)


	//   ....[0]....
.L_61:
        /*01b8*/ 	.word	0xffffffff


	//   ....[1]....
        /*01bc*/ 	.word	0xffffffff


	//   ....[2]....
        /*01c0*/ 	.word	0xffffffff


	//   ....[3]....
        /*01c4*/ 	.word	0xffffffff


	//   ....[4]....
        /*01c8*/ 	.word	0xffffffff


	//   ....[5]....
        /*01cc*/ 	.word	0xffffffff


	//   ....[6]....
        /*01d0*/ 	.word	0xffffffff


	//   ....[7]....
        /*01d4*/ 	.word	0xffffffff


	//----- nvinfo : EIATTR_COOP_GROUP_INSTR_OFFSETS
	.align		4
.L_62:
        /*01d8*/ 	.byte	0x04, 0x28
        /*01da*/ 	.short	(.L_64 - .L_63)


	//   ....[0]....
.L_63:
        /*01dc*/ 	.word	0x00000e60


	//   ....[1]....
        /*01e0*/ 	.word	0x00000f10


	//   ....[2]....
        /*01e4*/ 	.word	0x00000f20


	//   ....[3]....
        /*01e8*/ 	.word	0x00000f50


	//   ....[4]....
        /*01ec*/ 	.word	0x00001970


	//   ....[5]....
        /*01f0*/ 	.word	0x000019c0


	//   ....[6]....
        /*01f4*/ 	.word	0x00001a30


	//   ....[7]....
        /*01f8*/ 	.word	0x00001a70


	//----- nvinfo : EIATTR_VRC_CTA_INIT_COUNT
	.align		4
.L_64:
        /*01fc*/ 	.byte	0x02, 0x4a
	.zero		1
	.zero		1


	//----- nvinfo : EIATTR_EXIT_INSTR_OFFSETS
	.align		4
        /*0200*/ 	.byte	0x04, 0x1c
        /*0202*/ 	.short	(.L_66 - .L_65)


	//   ....[0]....
.L_65:
        /*0204*/ 	.word	0x000025c0


	//   ....[1]....
        /*0208*/ 	.word	0x000025f0


	//----- nvinfo : EIATTR_REQNTID
	.align		4
.L_66:
        /*020c*/ 	.byte	0x04, 0x10
        /*020e*/ 	.short	(.L_68 - .L_67)
.L_67:
        /*0210*/ 	.word	0x00000200
        /*0214*/ 	.word	0x00000001
        /*0218*/ 	.word	0x00000001


	//----- nvinfo : EIATTR_CBANK_PARAM_SIZE
	.align		4
.L_68:
        /*021c*/ 	.byte	0x03, 0x19
        /*021e*/ 	.short	0x0088


	//----- nvinfo : EIATTR_PARAM_CBANK
	.align		4
        /*0220*/ 	.byte	0x04, 0x0a
        /*0222*/ 	.short	(.L_70 - .L_69)
	.align		4
.L_69:
        /*0224*/ 	.word	index@(.nv.constant0.attn_fwd)
        /*0228*/ 	.short	0x0380
        /*022a*/ 	.short	0x0088


	//----- nvinfo : EIATTR_SW_WAR
	.align		4
.L_70:
        /*022c*/ 	.byte	0x04, 0x36
        /*022e*/ 	.short	(.L_72 - .L_71)
.L_71:
        /*0230*/ 	.word	0x00000008
.L_72:


//--------------------- .nv.compat                --------------------------
	.section	.nv.compat,"",@"SHT_CUDA_COMPAT_INFO"
	.align	4
        /*0000*/ 	.byte	0x02, 0x02, 0x01, 0x00, 0x02, 0x05, 0x05, 0x00, 0x02, 0x03, 0x00, 0x00, 0x02, 0x06, 0x01, 0x00


//--------------------- .nv.callgraph             --------------------------
	.section	.nv.callgraph,"",@"SHT_CUDA_CALLGRAPH"
	.align	4
	.sectionentsize	8
	.align		4
        /*0000*/ 	.word	0x00000000
	.align		4
        /*0004*/ 	.word	0xffffffff
	.align		4
        /*0008*/ 	.word	0x00000000
	.align		4
        /*000c*/ 	.word	0xfffffffe
	.align		4
        /*0010*/ 	.word	0x00000000
	.align		4
        /*0014*/ 	.word	0xfffffffd
	.align		4
        /*0018*/ 	.word	0x00000000
	.align		4
        /*001c*/ 	.word	0xfffffffc


//--------------------- .nv.constant4             --------------------------
	.section	.nv.constant4,"a",@progbits
	.align	8
	.align		8
.nv.constant4:
        /*0000*/ 	.dword	_$_str


//--------------------- .text.attn_fwd            --------------------------
	.section	.text.attn_fwd,"ax",@progbits
	.align	128
        .global         attn_fwd
        .type           attn_fwd,@function
        .size           attn_fwd,(.L_x_3 - attn_fwd)
        .other          attn_fwd,@"STO_CUDA_ENTRY STV_DEFAULT"
attn_fwd:
.text.attn_fwd:
[----:B------:R-:W0:Y:S01]  /*0000*/  LDC R1, c[0x0][0x37c] ;  /* 0x0000df00ff017b82 */ /* 0x000e220000000800 */
[----:B------:R-:W1:Y:S07]  /*0010*/  S2R R0, SR_TID.X ;  /* 0x0000000000007919 */ /* 0x000e6e0000002100 */
[----:B------:R-:W2:Y:S01]  /*0020*/  S2UR UR7, SR_CTAID.Y ;  /* 0x00000000000779c3 */ /* 0x000ea20000002600 */
[----:B------:R-:W2:Y:S01]  /*0030*/  LDCU.64 UR4, c[0x0][0x3b0] ;  /* 0x00007600ff0477ac */ /* 0x000ea20008000a00 */
[----:B------:R-:W3:Y:S01]  /*0040*/  S2R R3, SR_CTAID.X ;  /* 0x0000000000037919 */ /* 0x000ee20000002500 */
[----:B------:R-:W4:Y:S05]  /*0050*/  LDCU.64 UR10, c[0x0][0x358] ;  /* 0x00006b00ff0a77ac */ /* 0x000f2a0008000a00 */
[----:B------:R-:W5:Y:S08]  /*0060*/  LDC R22, c[0x0][0x3b8] ;  /* 0x0000ee00ff167b82 */ /* 0x000f700000000800 */
[----:B------:R-:W0:Y:S01]  /*0070*/  LDC.64 R18, c[0x0][0x380] ;  /* 0x0000e000ff127b82 */ /* 0x000e220000000a00 */
[----:B--2---:R-:W-:-:S04]  /*0080*/  UIMAD UR4, UR7, UR4, URZ ;  /* 0x00000004070472a4 */ /* 0x004fc8000f8e02ff */
[----:B------:R-:W-:Y:S01]  /*0090*/  USHF.L.U32 UR6, UR4, 0x1, URZ ;  /* 0x0000000104067899 */ /* 0x000fe200080006ff */
[----:B-1----:R-:W-:Y:S02]  /*00a0*/  LOP3.LUT R14, R0, 0xff, RZ, 0xc0, !PT ;  /* 0x000000ff000e7812 */ /* 0x002fe400078ec0ff */
[----:B------:R-:W-:Y:S02]  /*00b0*/  SHF.R.U32.HI R57, RZ, 0x8, R0 ;  /* 0x00000008ff397819 */ /* 0x000fe40000011600 */
[----:B---3--:R-:W-:Y:S02]  /*00c0*/  LEA R56, R3, R14, 0x8 ;  /* 0x0000000e03387211 */ /* 0x008fe400078e40ff */
[----:B------:R-:W-:-:S03]  /*00d0*/  SGXT.U32 R57, R57, 0x1 ;  /* 0x000000013939781a */ /* 0x000fc60000000000 */
[----:B------:R-:W-:Y:S01]  /*00e0*/  IMAD R2, R56, UR5, RZ ;  /* 0x0000000538027c24 */ /* 0x000fe2000f8e02ff */
[----:B------:R-:W-:Y:S01]  /*00f0*/  UIMAD.WIDE UR4, UR4, 0x2, URZ ;  /* 0x00000002040478a5 */ /* 0x000fe2000f8e02ff */
[----:B-----5:R-:W-:-:S03]  /*0100*/  IMAD R5, R57, R22, RZ ;  /* 0x0000001639057224 */ /* 0x020fc600078e02ff */
[C---:B------:R-:W-:Y:S01]  /*0110*/  SHF.L.U32 R3, R2.reuse, 0x1, RZ ;  /* 0x0000000102037819 */ /* 0x040fe200000006ff */
[----:B------:R-:W-:Y:S01]  /*0120*/  IMAD.HI R2, R2, 0x2, RZ ;  /* 0x0000000202027827 */ /* 0x000fe200078e02ff */
[C---:B------:R-:W-:Y:S02]  /*0130*/  LEA R7, R22.reuse, R5, 0x1 ;  /* 0x0000000516077211 */ /* 0x040fe400078e08ff */
[----:B0-----:R-:W-:Y:S02]  /*0140*/  IADD3 R18, P0, P1, R3, UR6, R18 ;  /* 0x0000000603127c10 */ /* 0x001fe4000f91e012 */
[----:B------:R-:W-:Y:S02]  /*0150*/  LEA R8, R22, R7, 0x1 ;  /* 0x0000000716087211 */ /* 0x000fe400078e08ff */
[----:B------:R-:W-:Y:S01]  /*0160*/  IADD3.X R20, PT, PT, R2, UR5, R19, P0, P1 ;  /* 0x0000000502147c10 */ /* 0x000fe200087e2413 */
[----:B------:R-:W0:Y:S01]  /*0170*/  S2UR UR6, SR_CgaCtaId ;  /* 0x00000000000679c3 */ /* 0x000e220000008800 */
[----:B------:R-:W-:Y:S01]  /*0180*/  LEA R2, P0, R5, R18, 0x1 ;  /* 0x0000001205027211 */ /* 0x000fe200078008ff */
[----:B------:R-:W-:Y:S01]  /*0190*/  UMOV UR4, 0x400 ;  /* 0x0000040000047882 */ /* 0x000fe20000000000 */
[----:B------:R-:W-:Y:S01]  /*01a0*/  LEA R9, R22, R8, 0x1 ;  /* 0x0000000816097211 */ /* 0x000fe200078e08ff */
[----:B------:R-:W1:Y:S01]  /*01b0*/  LDCU UR5, c[0x0][0x3f0] ;  /* 0x00007e00ff0577ac */ /* 0x000e620008000800 */
[----:B------:R-:W-:-:S02]  /*01c0*/  LEA R4, P1, R7, R18, 0x1 ;  /* 0x0000001207047211 */ /* 0x000fc400078208ff */
[----:B------:R-:W-:Y:S02]  /*01d0*/  LEA.HI.X.SX32 R3, R5, R20, 0x1, P0 ;  /* 0x0000001405037211 */ /* 0x000fe400000f0eff */
[----:B------:R-:W-:Y:S02]  /*01e0*/  LEA R11, R22, R9, 0x1 ;  /* 0x00000009160b7211 */ /* 0x000fe400078e08ff */
[----:B------:R-:W-:Y:S01]  /*01f0*/  LEA R6, P0, R8, R18, 0x1 ;  /* 0x0000001208067211 */ /* 0x000fe200078008ff */
[----:B----4-:R2:W3:Y:S01]  /*0200*/  LDG.E.U16 R16, desc[UR10][R2.64] ;  /* 0x0000000a02107981 */ /* 0x0104e2000c1e1500 */
[-C--:B------:R-:W-:Y:S02]  /*0210*/  LEA.HI.X.SX32 R5, R7, R20.reuse, 0x1, P1 ;  /* 0x0000001407057211 */ /* 0x080fe400008f0eff */
[----:B------:R-:W-:Y:S02]  /*0220*/  LEA R12, R22, R11, 0x1 ;  /* 0x0000000b160c7211 */ /* 0x000fe400078e08ff */
[----:B------:R-:W-:Y:S01]  /*0230*/  LEA.HI.X.SX32 R7, R8, R20, 0x1, P0 ;  /* 0x0000001408077211 */ /* 0x000fe200000f0eff */
[----:B------:R4:W5:Y:S01]  /*0240*/  LDG.E.U16 R17, desc[UR10][R4.64] ;  /* 0x0000000a04117981 */ /* 0x000962000c1e1500 */
[----:B------:R-:W-:-:S02]  /*0250*/  LEA R8, P0, R9, R18, 0x1 ;  /* 0x0000001209087211 */ /* 0x000fc400078008ff */
[----:B------:R-:W-:Y:S02]  /*0260*/  LEA R13, R22, R12, 0x1 ;  /* 0x0000000c160d7211 */ /* 0x000fe400078e08ff */
[----:B------:R-:W-:Y:S01]  /*0270*/  LEA R10, P1, R11, R18, 0x1 ;  /* 0x000000120b0a7211 */ /* 0x000fe200078208ff */
[----:B------:R0:W5:Y:S01]  /*0280*/  LDG.E.U16 R7, desc[UR10][R6.64] ;  /* 0x0000000a06077981 */ /* 0x000162000c1e1500 */
[----:B------:R-:W-:Y:S02]  /*0290*/  LEA.HI.X.SX32 R9, R9, R20, 0x1, P0 ;  /* 0x0000001409097211 */ /* 0x000fe400000f0eff */
[----:B--2---:R-:W-:Y:S02]  /*02a0*/  LEA R2, P0, R12, R18, 0x1 ;  /* 0x000000120c027211 */ /* 0x004fe400078008ff */
[----:B------:R-:W-:Y:S01]  /*02b0*/  LEA R15, R22, R13, 0x1 ;  /* 0x0000000d160f7211 */ /* 0x000fe200078e08ff */
[----:B------:R-:W2:Y:S01]  /*02c0*/  LDG.E.U16 R8, desc[UR10][R8.64] ;  /* 0x0000000a08087981 */ /* 0x000ea2000c1e1500 */
[----:B------:R-:W-:-:S02]  /*02d0*/  LEA.HI.X.SX32 R11, R11, R20, 0x1, P1 ;  /* 0x000000140b0b7211 */ /* 0x000fc400008f0eff */
[----:B----4-:R-:W-:Y:S02]  /*02e0*/  LEA R4, P1, R13, R18, 0x1 ;  /* 0x000000120d047211 */ /* 0x010fe400078208ff */
[----:B------:R-:W-:Y:S01]  /*02f0*/  LEA.HI.X.SX32 R3, R12, R20, 0x1, P0 ;  /* 0x000000140c037211 */ /* 0x000fe200000f0eff */
[----:B------:R4:W2:Y:S01]  /*0300*/  LDG.E.U16 R10, desc[UR10][R10.64] ;  /* 0x0000000a0a0a7981 */ /* 0x0008a2000c1e1500 */
[----:B------:R-:W-:Y:S02]  /*0310*/  LEA R12, P0, R15, R18, 0x1 ;  /* 0x000000120f0c7211 */ /* 0x000fe400078008ff */
[-C--:B------:R-:W-:Y:S01]  /*0320*/  LEA.HI.X.SX32 R5, R13, R20.reuse, 0x1, P1 ;  /* 0x000000140d057211 */ /* 0x080fe200008f0eff */
[----:B------:R1:W5:Y:S01]  /*0330*/  LDG.E.U16 R2, desc[UR10][R2.64] ;  /* 0x0000000a02027981 */ /* 0x000362000c1e1500 */
[----:B------:R-:W-:-:S03]  /*0340*/  LEA.HI.X.SX32 R13, R15, R20, 0x1, P0 ;  /* 0x000000140f0d7211 */ /* 0x000fc600000f0eff */
[----:B------:R1:W5:Y:S04]  /*0350*/  LDG.E.U16 R4, desc[UR10][R4.64] ;  /* 0x0000000a04047981 */ /* 0x000368000c1e1500 */
[----:B------:R-:W5:Y:S01]  /*0360*/  LDG.E.U16 R12, desc[UR10][R12.64] ;  /* 0x0000000a0c0c7981 */ /* 0x000f62000c1e1500 */
[----:B0-----:R-:W-:Y:S02]  /*0370*/  SHF.R.S32.HI R6, RZ, 0x8, R0 ;  /* 0x00000008ff067819 */ /* 0x001fe40000011400 */
[----:B----4-:R-:W-:Y:S02]  /*0380*/  SHF.L.U32 R11, R14, 0x1, RZ ;  /* 0x000000010e0b7819 */ /* 0x010fe400000006ff */
[----:B------:R-:W-:Y:S01]  /*0390*/  SGXT R6, R6, 0x1 ;  /* 0x000000010606781a */ /* 0x000fe20000000200 */
[----:B------:R-:W-:-:S03]  /*03a0*/  ULEA UR6, UR6, UR4, 0x18 ;  /* 0x0000000406067291 */ /* 0x000fc6000f8ec0ff */
[----:B------:R-:W-:-:S04]  /*03b0*/  LOP3.LUT R11, R11, 0x210, R6, 0x78, !PT ;  /* 0x000002100b0b7812 */ /* 0x000fc800078e7806 */
[C---:B------:R-:W-:Y:S02]  /*03c0*/  LOP3.LUT R6, R11.reuse, 0x20, RZ, 0x3c, !PT ;  /* 0x000000200b067812 */ /* 0x040fe400078e3cff */
[C---:B-1----:R-:W-:Y:S02]  /*03d0*/  LOP3.LUT R3, R11.reuse, 0x40, RZ, 0x3c, !PT ;  /* 0x000000400b037812 */ /* 0x042fe400078e3cff */
[----:B------:R-:W-:Y:S01]  /*03e0*/  LOP3.LUT R5, R11, 0x60, RZ, 0x3c, !PT ;  /* 0x000000600b057812 */ /* 0x000fe200078e3cff */
[----:B------:R-:W-:Y:S01]  /*03f0*/  UISETP.GE.AND UP0, UPT, UR5, 0x1, UPT ;  /* 0x000000010500788c */ /* 0x000fe2000bf06270 */
[----:B------:R-:W-:Y:S02]  /*0400*/  MOV R69, 0xff800000 ;  /* 0xff80000000457802 */ /* 0x000fe40000000f00 */
[----:B------:R-:W-:Y:S02]  /*0410*/  CS2R R32, SRZ ;  /* 0x0000000000207805 */ /* 0x000fe4000001ff00 */
[----:B------:R-:W-:-:S02]  /*0420*/  MOV R68, 0x3f800000 ;  /* 0x3f80000000447802 */ /* 0x000fc40000000f00 */
[----:B------:R-:W-:Y:S02]  /*0430*/  CS2R R34, SRZ ;  /* 0x0000000000227805 */ /* 0x000fe4000001ff00 */
[----:B------:R-:W-:Y:S02]  /*0440*/  MOV R67, 0x3f800000 ;  /* 0x3f80000000437802 */ /* 0x000fe40000000f00 */
[----:B------:R-:W-:Y:S02]  /*0450*/  CS2R R24, SRZ ;  /* 0x0000000000187805 */ /* 0x000fe4000001ff00 */
[----:B------:R-:W-:Y:S02]  /*0460*/  MOV R70, 0xff800000 ;  /* 0xff80000000467802 */ /* 0x000fe40000000f00 */
[----:B------:R-:W-:Y:S02]  /*0470*/  CS2R R26, SRZ ;  /* 0x00000000001a7805 */ /* 0x000fe4000001ff00 */
[----:B------:R-:W-:-:S02]  /*0480*/  LOP3.LUT R58, R0, 0x1ff, RZ, 0xc0, !PT ;  /* 0x000001ff003a7812 */ /* 0x000fc400078ec0ff */
[C---:B------:R-:W-:Y:S02]  /*0490*/  SHF.L.U32 R59, R0.reuse, 0x1, RZ ;  /* 0x00000001003b7819 */ /* 0x040fe400000006ff */
[----:B------:R-:W-:Y:S01]  /*04a0*/  LOP3.LUT R60, R0, 0x7, RZ, 0xc0, !PT ;  /* 0x00000007003c7812 */ /* 0x000fe200078ec0ff */
[----:B---3--:R0:W-:Y:S04]  /*04b0*/  STS.U16 [R11+UR6], R16 ;  /* 0x000000100b007988 */ /* 0x0081e80008000406 */
[----:B--2---:R0:W-:Y:S04]  /*04c0*/  STS.U16 [R11+UR6+0x1000], R10 ;  /* 0x0010000a0b007988 */ /* 0x0041e80008000406 */
[----:B-----5:R0:W-:Y:S04]  /*04d0*/  STS.U16 [R6+UR6+0x400], R17 ;  /* 0x0004001106007988 */ /* 0x0201e80008000406 */
[----:B------:R0:W-:Y:S04]  /*04e0*/  STS.U16 [R6+UR6+0x1400], R2 ;  /* 0x0014000206007988 */ /* 0x0001e80008000406 */
[----:B------:R0:W-:Y:S04]  /*04f0*/  STS.U16 [R3+UR6+0x800], R7 ;  /* 0x0008000703007988 */ /* 0x0001e80008000406 */
[----:B------:R0:W-:Y:S04]  /*0500*/  STS.U16 [R3+UR6+0x1800], R4 ;  /* 0x0018000403007988 */ /* 0x0001e80008000406 */
[----:B------:R0:W-:Y:S04]  /*0510*/  STS.U16 [R5+UR6+0xc00], R8 ;  /* 0x000c000805007988 */ /* 0x0001e80008000406 */
[----:B------:R0:W-:Y:S01]  /*0520*/  STS.U16 [R5+UR6+0x1c00], R12 ;  /* 0x001c000c05007988 */ /* 0x0001e20008000406 */
[----:B------:R-:W-:Y:S05]  /*0530*/  BRA.U !UP0, `(.L_x_0) ;  /* 0x00000015086c7547 */ /* 0x000fea000b800000 */
[----:B------:R-:W1:Y:S01]  /*0540*/  LDC.64 R48, c[0x0][0x3d0] ;  /* 0x0000f400ff307b82 */ /* 0x000e620000000a00 */
[----:B------:R-:W2:Y:S01]  /*0550*/  LDCU UR4, c[0x0][0x3c8] ;  /* 0x00007900ff0477ac */ /* 0x000ea20008000800 */
[----:B0-----:R-:W-:Y:S02]  /*0560*/  SHF.L.U32 R5, R60, 0x4, RZ ;  /* 0x000000043c057819 */ /* 0x001fe400000006ff */
[----:B------:R-:W-:Y:S02]  /*0570*/  CS2R R64, SRZ ;  /* 0x0000000000407805 */ /* 0x000fe4000001ff00 */
[C---:B------:R-:W-:Y:S01]  /*0580*/  LOP3.LUT R4, R0.reuse, 0x1c0, RZ, 0xc0, !PT ;  /* 0x000001c000047812 */ /* 0x040fe200078ec0ff */
[----:B------:R-:W0:Y:S01]  /*0590*/  LDCU.64 UR12, c[0x0][0x390] ;  /* 0x00007200ff0c77ac */ /* 0x000e220008000a00 */
[----:B------:R-:W-:Y:S02]  /*05a0*/  LOP3.LUT R10, R0, 0x10, RZ, 0xc0, !PT ;  /* 0x00000010000a7812 */ /* 0x000fe400078ec0ff */
[----:B------:R-:W-:Y:S01]  /*05b0*/  CS2R R32, SRZ ;  /* 0x0000000000207805 */ /* 0x000fe2000001ff00 */
[----:B------:R-:W3:Y:S01]  /*05c0*/  LDC.64 R2, c[0x0][0x3c0] ;  /* 0x0000f000ff027b82 */ /* 0x000ee20000000a00 */
[----:B------:R-:W-:Y:S01]  /*05d0*/  LEA R7, R60, UR6, 0x9 ;  /* 0x000000063c077c11 */ /* 0x000fe2000f8e48ff */
[----:B------:R-:W4:Y:S01]  /*05e0*/  LDCU.64 UR8, c[0x0][0x388] ;  /* 0x00007100ff0877ac */ /* 0x000f220008000a00 */
[----:B------:R-:W-:-:S02]  /*05f0*/  LOP3.LUT R6, R5, 0x1e0, R0, 0x78, !PT ;  /* 0x000001e005067812 */ /* 0x000fc400078e7800 */
[----:B------:R-:W-:Y:S02]  /*0600*/  CS2R R34, SRZ ;  /* 0x0000000000227805 */ /* 0x000fe4000001ff00 */
[----:B------:R-:W-:Y:S02]  /*0610*/  SHF.L.U32 R61, R58, 0x1, RZ ;  /* 0x000000013a3d7819 */ /* 0x000fe400000006ff */
[----:B------:R-:W-:Y:S02]  /*0620*/  CS2R R24, SRZ ;  /* 0x0000000000187805 */ /* 0x000fe4000001ff00 */
[----:B------:R-:W-:Y:S01]  /*0630*/  SHF.R.U32.HI R4, RZ, 0x2, R4 ;  /* 0x00000002ff047819 */ /* 0x000fe20000011604 */
[----:B------:R-:W5:Y:S01]  /*0640*/  LDC R11, c[0x0][0x3d8] ;  /* 0x0000f600ff0b7b82 */ /* 0x000f620000000800 */
[----:B------:R-:W-:Y:S02]  /*0650*/  LEA R7, R10, R7, 0x8 ;  /* 0x000000070a077211 */ /* 0x000fe400078e40ff */
[----:B------:R-:W-:-:S02]  /*0660*/  CS2R R26, SRZ ;  /* 0x00000000001a7805 */ /* 0x000fc4000001ff00 */
[----:B------:R-:W-:Y:S02]  /*0670*/  LOP3.LUT R6, R6, 0x10, R59, 0x78, !PT ;  /* 0x0000001006067812 */ /* 0x000fe400078e783b */
[--C-:B------:R-:W-:Y:S02]  /*0680*/  SHF.R.S32.HI R8, RZ, 0x2, R0.reuse ;  /* 0x00000002ff087819 */ /* 0x100fe40000011400 */
[----:B------:R-:W-:Y:S01]  /*0690*/  LOP3.LUT R61, R61, R4, RZ, 0x3c, !PT ;  /* 0x000000043d3d7212 */ /* 0x000fe200078e3cff */
[----:B-1----:R-:W-:Y:S01]  /*06a0*/  IMAD R48, R48, UR7, RZ ;  /* 0x0000000730307c24 */ /* 0x002fe2000f8e02ff */
[----:B------:R-:W-:Y:S02]  /*06b0*/  LOP3.LUT R4, R0, 0xf, RZ, 0xc0, !PT ;  /* 0x0000000f00047812 */ /* 0x000fe400078ec0ff */
[----:B------:R-:W-:Y:S02]  /*06c0*/  IADD3 R62, PT, PT, R6, R7, RZ ;  /* 0x00000007063e7210 */ /* 0x000fe40007ffe0ff */
[----:B------:R-:W-:Y:S01]  /*06d0*/  LOP3.LUT R6, R0, 0x3f, RZ, 0xc0, !PT ;  /* 0x0000003f00067812 */ /* 0x000fe200078ec0ff */
[----:B--2---:R-:W-:Y:S01]  /*06e0*/  IMAD R5, R4, UR4, RZ ;  /* 0x0000000404057c24 */ /* 0x004fe2000f8e02ff */
[----:B------:R-:W-:Y:S01]  /*06f0*/  SGXT R8, R8, 0x1 ;  /* 0x000000010808781a */ /* 0x000fe20000000200 */
[----:B---3--:R-:W-:Y:S01]  /*0700*/  IMAD R2, R2, UR7, RZ ;  /* 0x0000000702027c24 */ /* 0x008fe2000f8e02ff */
[----:B------:R-:W-:Y:S01]  /*0710*/  SHF.L.U32 R7, R0, 0x5, RZ ;  /* 0x0000000500077819 */ /* 0x000fe200000006ff */
[----:B------:R-:W-:Y:S01]  /*0720*/  UMOV UR4, URZ ;  /* 0x000000ff00047c82 */ /* 0x000fe20008000000 */
[----:B------:R-:W-:Y:S01]  /*0730*/  LOP3.LUT R4, R8, 0x90, RZ, 0xc0, !PT ;  /* 0x0000009008047812 */ /* 0x000fe200078ec0ff */
[----:B------:R-:W-:Y:S01]  /*0740*/  IMAD R8, R6, R49, RZ ;  /* 0x0000003106087224 */ /* 0x000fe200078e02ff */
[C---:B------:R-:W-:Y:S01]  /*0750*/  SHF.L.U32 R6, R48.reuse, 0x1, RZ ;  /* 0x0000000130067819 */ /* 0x040fe200000006ff */
[----:B------:R-:W-:Y:S01]  /*0760*/  IMAD.HI R48, R48, 0x2, RZ ;  /* 0x0000000230307827 */ /* 0x000fe200078e02ff */
[----:B------:R-:W-:-:S02]  /*0770*/  SHF.R.U32.HI R14, RZ, 0x4, R0 ;  /* 0x00000004ff0e7819 */ /* 0x000fc40000011600 */
[----:B------:R-:W-:Y:S02]  /*0780*/  SHF.L.U32 R9, R8, 0x1, RZ ;  /* 0x0000000108097819 */ /* 0x000fe400000006ff */
[----:B------:R-:W-:Y:S02]  /*0790*/  LOP3.LUT R12, R4, 0x60, R7, 0xf8, !PT ;  /* 0x00000060040c7812 */ /* 0x000fe400078ef807 */
[----:B0-----:R-:W-:Y:S02]  /*07a0*/  IADD3 R54, P2, P3, R9, UR12, R6 ;  /* 0x0000000c09367c10 */ /* 0x001fe4000fb5e006 */
[----:B------:R-:W-:Y:S02]  /*07b0*/  SGXT.U32 R6, R14, 0x5 ;  /* 0x000000050e06781a */ /* 0x000fe40000000000 */
[C---:B------:R-:W-:Y:S01]  /*07c0*/  SHF.L.U32 R7, R5.reuse, 0x1, RZ ;  /* 0x0000000105077819 */ /* 0x040fe200000006ff */
[----:B------:R-:W-:Y:S01]  /*07d0*/  IMAD.HI R5, R5, 0x2, RZ ;  /* 0x0000000205057827 */ /* 0x000fe200078e02ff */
[----:B------:R-:W-:-:S02]  /*07e0*/  SHF.L.U32 R4, R2, 0x1, RZ ;  /* 0x0000000102047819 */ /* 0x000fc400000006ff */
[----:B------:R-:W-:Y:S01]  /*07f0*/  SHF.R.U32.HI R13, RZ, 0x6, R0 ;  /* 0x00000006ff0d7819 */ /* 0x000fe20000011600 */
[----:B------:R-:W-:Y:S01]  /*0800*/  IMAD.HI R2, R2, 0x2, RZ ;  /* 0x0000000202027827 */ /* 0x000fe200078e02ff */
[----:B------:R-:W-:Y:S02]  /*0810*/  LEA R9, R10, UR6, 0x4 ;  /* 0x000000060a097c11 */ /* 0x000fe4000f8e20ff */
[----:B------:R-:W-:Y:S01]  /*0820*/  LOP3.LUT R12, R12, 0x10, R59, 0x78, !PT ;  /* 0x000000100c0c7812 */ /* 0x000fe200078e783b */
[----:B------:R-:W-:Y:S01]  /*0830*/  IMAD R6, R6, R3, RZ ;  /* 0x0000000306067224 */ /* 0x000fe200078e02ff */
[----:B----4-:R-:W-:Y:S01]  /*0840*/  IADD3 R51, P0, P1, R7, UR8, R4 ;  /* 0x0000000807337c10 */ /* 0x010fe2000f91e004 */
[----:B------:R-:W-:Y:S01]  /*0850*/  IMAD.HI R7, R8, 0x2, RZ ;  /* 0x0000000208077827 */ /* 0x000fe200078e02ff */
[----:B------:R-:W-:Y:S01]  /*0860*/  SGXT.U32 R4, R13, 0x3 ;  /* 0x000000030d04781a */ /* 0x000fe20000000000 */
[----:B------:R-:W0:Y:S01]  /*0870*/  LDCU UR8, c[0x0][0x3a8] ;  /* 0x00007500ff0877ac */ /* 0x000e220008000800 */
[----:B------:R-:W-:-:S02]  /*0880*/  IADD3 R66, PT, PT, R12, R9, RZ ;  /* 0x000000090c427210 */ /* 0x000fc40007ffe0ff */
[----:B------:R-:W-:Y:S01]  /*0890*/  IADD3.X R9, PT, PT, R5, UR9, R2, P0, P1 ;  /* 0x0000000905097c10 */ /* 0x000fe200087e2402 */
[----:B-----5:R-:W-:Y:S01]  /*08a0*/  IMAD R4, R4, R11, RZ ;  /* 0x0000000b04047224 */ /* 0x020fe200078e02ff */
[----:B------:R-:W-:Y:S02]  /*08b0*/  LEA R2, R3, R6, 0x5 ;  /* 0x0000000603027211 */ /* 0x000fe400078e28ff */
[----:B------:R-:W-:Y:S02]  /*08c0*/  IADD3.X R7, PT, PT, R7, UR13, R48, P2, P3 ;  /* 0x0000000d07077c10 */ /* 0x000fe400097e6430 */
[-C--:B------:R-:W-:Y:S02]  /*08d0*/  LEA R50, P1, R2, R51.reuse, 0x1 ;  /* 0x0000003302327211 */ /* 0x080fe400078208ff */
[----:B------:R-:W-:Y:S02]  /*08e0*/  LEA R74, P0, R6, R51, 0x1 ;  /* 0x00000033064a7211 */ /* 0x000fe400078008ff */
[----:B------:R-:W-:-:S02]  /*08f0*/  LEA R52, P2, R4, R54, 0x1 ;  /* 0x0000003604347211 */ /* 0x000fc400078408ff */
[----:B------:R-:W-:Y:S02]  /*0900*/  LEA.HI.X.SX32 R51, R2, R9, 0x1, P1 ;  /* 0x0000000902337211 */ /* 0x000fe400008f0eff */
[----:B------:R-:W-:Y:S02]  /*0910*/  SHF.R.S32.HI R2, RZ, 0x6, R0 ;  /* 0x00000006ff027819 */ /* 0x000fe40000011400 */
[----:B------:R-:W-:Y:S02]  /*0920*/  LEA R5, R11, R4, 0x3 ;  /* 0x000000040b057211 */ /* 0x000fe400078e18ff */
[----:B------:R-:W-:Y:S01]  /*0930*/  LEA.HI.X.SX32 R53, R4, R7, 0x1, P2 ;  /* 0x0000000704357211 */ /* 0x000fe200010f0eff */
[----:B------:R-:W-:Y:S01]  /*0940*/  IMAD R4, R60, 0x90, RZ ;  /* 0x000000903c047824 */ /* 0x000fe200078e02ff */
[----:B------:R-:W-:Y:S02]  /*0950*/  SGXT R2, R2, 0x1 ;  /* 0x000000010202781a */ /* 0x000fe40000000200 */
[----:B------:R-:W-:-:S02]  /*0960*/  LEA R54, P3, R5, R54, 0x1 ;  /* 0x0000003605367211 */ /* 0x000fc400078608ff */
[----:B------:R-:W-:Y:S02]  /*0970*/  LOP3.LUT R63, R4, 0x30, R59, 0x78, !PT ;  /* 0x00000030043f7812 */ /* 0x000fe400078e783b */
[----:B------:R-:W-:Y:S02]  /*0980*/  LOP3.LUT R2, R2, 0x90, RZ, 0xc0, !PT ;  /* 0x0000009002027812 */ /* 0x000fe400078ec0ff */
[----:B------:R-:W-:Y:S02]  /*0990*/  LEA.HI.X.SX32 R75, R6, R9, 0x1, P0 ;  /* 0x00000009064b7211 */ /* 0x000fe400000f0eff */
[----:B------:R-:W-:Y:S02]  /*09a0*/  LEA.HI.X.SX32 R55, R5, R7, 0x1, P3 ;  /* 0x0000000705377211 */ /* 0x000fe400018f0eff */
[----:B------:R-:W-:Y:S02]  /*09b0*/  MOV R68, 0x3f800000 ;  /* 0x3f80000000447802 */ /* 0x000fe40000000f00 */
[----:B------:R-:W-:-:S02]  /*09c0*/  MOV R72, 0xff800000 ;  /* 0xff80000000487802 */ /* 0x000fc40000000f00 */
[----:B------:R-:W-:Y:S02]  /*09d0*/  MOV R73, 0xff800000 ;  /* 0xff80000000497802 */ /* 0x000fe40000000f00 */
[----:B------:R-:W-:Y:S02]  /*09e0*/  MOV R67, 0x3f800000 ;  /* 0x3f80000000437802 */ /* 0x000fe40000000f00 */
[----:B------:R-:W-:Y:S02]  /*09f0*/  LOP3.LUT R48, R63, 0x40, RZ, 0x3c, !PT ;  /* 0x000000403f307812 */ /* 0x000fe400078e3cff */
[----:B0-----:R-:W-:-:S07]  /*0a00*/  LOP3.LUT R2, R2, 0x37e, R59, 0x78, !PT ;  /* 0x0000037e02027812 */ /* 0x001fce00078e783b */
.L_x_1:
[----:B------:R-:W-:-:S04]  /*0a10*/  IMAD.WIDE R4, R64, 0x2, R74 ;  /* 0x0000000240047825 */ /* 0x000fc800078e024a */
[----:B------:R-:W-:Y:S01]  /*0a20*/  IMAD.WIDE R6, R64, 0x2, R50 ;  /* 0x0000000240067825 */ /* 0x000fe200078e0232 */
[----:B------:R-:W2:Y:S04]  /*0a30*/  LDG.E.U16 R9, desc[UR10][R4.64] ;  /* 0x0000000a04097981 */ /* 0x000ea8000c1e1500 */
[----:B------:R-:W3:Y:S01]  /*0a40*/  LDG.E.U16 R11, desc[UR10][R6.64] ;  /* 0x0000000a060b7981 */ /* 0x000ee2000c1e1500 */
[C---:B------:R-:W-:Y:S01]  /*0a50*/  IMAD.WIDE R76, R65.reuse, 0x2, R52 ;  /* 0x00000002414c7825 */ /* 0x040fe200078e0234 */
[----:B------:R-:W-:Y:S03]  /*0a60*/  BAR.SYNC.DEFER_BLOCKING 0x0 ;  /* 0x0000000000007b1d */ /* 0x000fe60000010000 */
[----:B------:R-:W-:-:S03]  /*0a70*/  IMAD.WIDE R78, R65, 0x2, R54 ;  /* 0x00000002414e7825 */ /* 0x000fc600078e0236 */
[----:B--2---:R-:W-:Y:S04]  /*0a80*/  STS.U16 [R2+UR6+0x2000], R9 ;  /* 0x0020000902007988 */ /* 0x004fe80008000406 */
[----:B---3--:R-:W-:Y:S01]  /*0a90*/  STS.U16 [R2+UR6+0x2400], R11 ;  /* 0x0024000b02007988 */ /* 0x008fe20008000406 */
[----:B------:R-:W-:Y:S06]  /*0aa0*/  BAR.SYNC.DEFER_BLOCKING 0x0 ;  /* 0x0000000000007b1d */ /* 0x000fec0000010000 */
[----:B------:R0:W2:Y:S04]  /*0ab0*/  LDG.E.U16 R76, desc[UR10][R76.64] ;  /* 0x0000000a4c4c7981 */ /* 0x0000a8000c1e1500 */
[----:B------:R1:W3:Y:S01]  /*0ac0*/  LDG.E.U16 R78, desc[UR10][R78.64] ;  /* 0x0000000a4e4e7981 */ /* 0x0002e2000c1e1500 */
[----:B------:R-:W-:Y:S01]  /*0ad0*/  UIADD3 UR4, UPT, UPT, UR4, 0x40, URZ ;  /* 0x0000004004047890 */ /* 0x000fe2000fffe0ff */
[----:B------:R-:W-:-:S02]  /*0ae0*/  LEA R65, R49, R65, 0x6 ;  /* 0x0000004131417211 */ /* 0x000fc400078e30ff */
[----:B------:R-:W-:Y:S01]  /*0af0*/  LDSM.16.MT88.4 R28, [R62] ;  /* 0x000000003e1c783b */ /* 0x000fe20000004200 */
[----:B------:R-:W-:Y:S01]  /*0b00*/  UISETP.GE.AND UP0, UPT, UR4, UR5, UPT ;  /* 0x000000050400728c */ /* 0x000fe2000bf06270 */
[----:B------:R-:W-:Y:S02]  /*0b10*/  LEA R64, R3, R64, 0x6 ;  /* 0x0000004003407211 */ /* 0x000fe400078e30ff */
[----:B------:R-:W4:Y:S04]  /*0b20*/  LDSM.16.M88.4 R40, [R66+0x2000] ;  /* 0x002000004228783b */ /* 0x000f280000000200 */
[----:B------:R-:W5:Y:S04]  /*0b30*/  LDSM.16.M88.4 R4, [R66+0x2200] ;  /* 0x002200004204783b */ /* 0x000f680000000200 */
[----:B------:R-:W0:Y:S04]  /*0b40*/  LDSM.16.M88.4 R16, [R66+0x2400] ;  /* 0x002400004210783b */ /* 0x000e280000000200 */
[----:B------:R-:W0:Y:S01]  /*0b50*/  LDSM.16.M88.4 R44, [R66+0x2600] ;  /* 0x00260000422c783b */ /* 0x000e220000000200 */
[----:B------:R-:W-:Y:S01]  /*0b60*/  BAR.SYNC.DEFER_BLOCKING 0x0 ;  /* 0x0000000000007b1d */ /* 0x000fe20000010000 */
[C---:B----4-:R-:W-:Y:S08]  /*0b70*/  HMMA.16816.F32.BF16 R36, R28.reuse, R40, RZ ;  /* 0x000000281c24723c */ /* 0x050ff000000418ff */
[C---:B------:R-:W-:Y:S08]  /*0b80*/  HMMA.16816.F32.BF16 R40, R28.reuse, R42, RZ ;  /* 0x0000002a1c28723c */ /* 0x040ff000000418ff */
[C---:B-----5:R-:W-:Y:S08]  /*0b90*/  HMMA.16816.F32.BF16 R8, R28.reuse, R4, RZ ;  /* 0x000000041c08723c */ /* 0x060ff000000418ff */
[C---:B------:R-:W-:Y:S08]  /*0ba0*/  HMMA.16816.F32.BF16 R4, R28.reuse, R6, RZ ;  /* 0x000000061c04723c */ /* 0x040ff000000418ff */
[C---:B0-----:R-:W-:Y:S08]  /*0bb0*/  HMMA.16816.F32.BF16 R12, R28.reuse, R16, RZ ;  /* 0x000000101c0c723c */ /* 0x041ff000000418ff */
[C---:B------:R-:W-:Y:S08]  /*0bc0*/  HMMA.16816.F32.BF16 R16, R28.reuse, R18, RZ ;  /* 0x000000121c10723c */ /* 0x040ff000000418ff */
[----:B------:R-:W-:Y:S01]  /*0bd0*/  HMMA.16816.F32.BF16 R20, R28, R44, RZ ;  /* 0x0000002c1c14723c */ /* 0x000fe200000418ff */
[----:B------:R-:W-:Y:S01]  /*0be0*/  FMUL R44, R36, UR8 ;  /* 0x00000008242c7c20 */ /* 0x000fe20008400000 */
[----:B------:R-:W-:-:S06]  /*0bf0*/  FMUL R45, R37, UR8 ;  /* 0x00000008252d7c20 */ /* 0x000fcc0008400000 */
[----:B------:R-:W-:Y:S01]  /*0c00*/  HMMA.16816.F32.BF16 R28, R28, R46, RZ ;  /* 0x0000002e1c1c723c */ /* 0x000fe200000418ff */
[----:B------:R-:W-:-:S05]  /*0c10*/  FMUL R46, R40, UR8 ;  /* 0x00000008282e7c20 */ /* 0x000fca0008400000 */
[----:B------:R-:W-:Y:S01]  /*0c20*/  FMNMX3 R46, R44, R45, R46, !PT ;  /* 0x0000002d2c2e7276 */ /* 0x000fe2000780002e */
[----:B------:R-:W-:Y:S01]  /*0c30*/  FMUL R44, R41, UR8 ;  /* 0x00000008292c7c20 */ /* 0x000fe20008400000 */
        /* <DEDUP_REMOVED lines=31> */
[----:B------:R-:W-:-:S04]  /*0e30*/  FMUL R45, R18, UR8 ;  /* 0x00000008122d7c20 */ /* 0x000fc80008400000 */
[----:B------:R-:W-:Y:S01]  /*0e40*/  FMNMX R47, R44, R47, !PT ;  /* 0x0000002f2c2f7209 */ /* 0x000fe20007800000 */
[----:B------:R-:W-:-:S04]  /*0e50*/  FMUL R44, R15, UR8 ;  /* 0x000000080f2c7c20 */ /* 0x000fc80008400000 */
[----:B------:R-:W0:Y:S01]  /*0e60*/  SHFL.BFLY PT, R70, R47, 0x2, 0x1f ;  /* 0x0c401f002f467f89 */ /* 0x000e2200000e0000 */
[----:B------:R-:W-:Y:S01]  /*0e70*/  FMNMX3 R46, R46, R44, R45, !PT ;  /* 0x0000002c2e2e7276 */ /* 0x000fe2000780002d */
[----:B------:R-:W-:Y:S01]  /*0e80*/  FMUL R44, R19, UR8 ;  /* 0x00000008132c7c20 */ /* 0x000fe20008400000 */
[----:B------:R-:W-:-:S05]  /*0e90*/  FMUL R45, R22, UR8 ;  /* 0x00000008162d7c20 */ /* 0x000fca0008400000 */
[----:B------:R-:W-:Y:S01]  /*0ea0*/  FMNMX3 R46, R46, R44, R45, !PT ;  /* 0x0000002c2e2e7276 */ /* 0x000fe2000780002d */
[----:B------:R-:W-:Y:S01]  /*0eb0*/  FMUL R44, R23, UR8 ;  /* 0x00000008172c7c20 */ /* 0x000fe20008400000 */
[----:B------:R-:W-:-:S05]  /*0ec0*/  FMUL R45, R30, UR8 ;  /* 0x000000081e2d7c20 */ /* 0x000fca0008400000 */
[----:B------:R-:W-:Y:S01]  /*0ed0*/  FMNMX3 R45, R46, R44, R45, !PT ;  /* 0x0000002c2e2d7276 */ /* 0x000fe2000780002d */
[----:B------:R-:W-:-:S05]  /*0ee0*/  FMUL R44, R31, UR8 ;  /* 0x000000081f2c7c20 */ /* 0x000fca0008400000 */
[----:B------:R-:W-:Y:S02]  /*0ef0*/  FMNMX R44, R44, R45, !PT ;  /* 0x0000002d2c2c7209 */ /* 0x000fe40007800000 */
[----:B0-----:R-:W-:-:S03]  /*0f00*/  FMNMX R45, R47, R70, !PT ;  /* 0x000000462f2d7209 */ /* 0x001fc60007800000 */
[----:B------:R-:W0:Y:S04]  /*0f10*/  SHFL.BFLY PT, R71, R44, 0x2, 0x1f ;  /* 0x0c401f002c477f89 */ /* 0x000e2800000e0000 */
[----:B------:R-:W4:Y:S01]  /*0f20*/  SHFL.BFLY PT, R69, R45, 0x1, 0x1f ;  /* 0x0c201f002d457f89 */ /* 0x000f2200000e0000 */
[----:B0-----:R-:W-:Y:S02]  /*0f30*/  FMNMX R70, R44, R71, !PT ;  /* 0x000000472c467209 */ /* 0x001fe40007800000 */
[----:B----4-:R-:W-:-:S03]  /*0f40*/  FMNMX3 R69, R45, R69, R72, !PT ;  /* 0x000000452d457276 */ /* 0x010fc60007800048 */
[----:B------:R-:W0:Y:S02]  /*0f50*/  SHFL.BFLY PT, R46, R70, 0x1, 0x1f ;  /* 0x0c201f00462e7f89 */ /* 0x000e2400000e0000 */
[--C-:B------:R-:W-:Y:S01]  /*0f60*/  FFMA R36, R36, UR8, -R69.reuse ;  /* 0x0000000824247c23 */ /* 0x100fe20008000845 */
[--C-:B------:R-:W-:Y:S01]  /*0f70*/  FFMA R37, R37, UR8, -R69.reuse ;  /* 0x0000000825257c23 */ /* 0x100fe20008000845 */
[--C-:B------:R-:W-:Y:S01]  /*0f80*/  FFMA R40, R40, UR8, -R69.reuse ;  /* 0x0000000828287c23 */ /* 0x100fe20008000845 */
[----:B------:R-:W-:Y:S01]  /*0f90*/  FADD R44, -R69, R72 ;  /* 0x00000048452c7221 */ /* 0x000fe20000000100 */
[----:B------:R-:W-:Y:S01]  /*0fa0*/  FMUL R36, R36, 1.4426950216293334961 ;  /* 0x3fb8aa3b24247820 */ /* 0x000fe20000400000 */
[----:B------:R-:W-:Y:S01]  /*0fb0*/  FMUL R37, R37, 1.4426950216293334961 ;  /* 0x3fb8aa3b25257820 */ /* 0x000fe20000400000 */
[----:B------:R-:W-:Y:S01]  /*0fc0*/  FMUL R40, R40, 1.4426950216293334961 ;  /* 0x3fb8aa3b28287820 */ /* 0x000fe20000400000 */
[----:B------:R-:W-:Y:S01]  /*0fd0*/  FMUL R44, R44, 1.4426950216293334961 ;  /* 0x3fb8aa3b2c2c7820 */ /* 0x000fe20000400000 */
[--C-:B------:R-:W-:Y:S01]  /*0fe0*/  FFMA R41, R41, UR8, -R69.reuse ;  /* 0x0000000829297c23 */ /* 0x100fe20008000845 */
[--C-:B------:R-:W-:Y:S01]  /*0ff0*/  FFMA R8, R8, UR8, -R69.reuse ;  /* 0x0000000808087c23 */ /* 0x100fe20008000845 */
[----:B------:R-:W-:Y:S01]  /*1000*/  MUFU.EX2 R36, R36 ;  /* 0x0000002400247308 */ /* 0x000fe20000000800 */
[--C-:B------:R-:W-:Y:S01]  /*1010*/  FFMA R4, R4, UR8, -R69.reuse ;  /* 0x0000000804047c23 */ /* 0x100fe20008000845 */
[----:B------:R-:W-:Y:S01]  /*1020*/  FMUL R41, R41, 1.4426950216293334961 ;  /* 0x3fb8aa3b29297820 */ /* 0x000fe20000400000 */
[----:B------:R-:W-:Y:S01]  /*1030*/  FMUL R8, R8, 1.4426950216293334961 ;  /* 0x3fb8aa3b08087820 */ /* 0x000fe20000400000 */
[--C-:B------:R-:W-:Y:S01]  /*1040*/  FFMA R9, R9, UR8, -R69.reuse ;  /* 0x0000000809097c23 */ /* 0x100fe20008000845 */
[--C-:B------:R-:W-:Y:S01]  /*1050*/  FFMA R20, R20, UR8, -R69.reuse ;  /* 0x0000000814147c23 */ /* 0x100fe20008000845 */
[--C-:B------:R-:W-:Y:S01]  /*1060*/  FFMA R12, R12, UR8, -R69.reuse ;  /* 0x000000080c0c7c23 */ /* 0x100fe20008000845 */
[----:B------:R-:W-:Y:S01]  /*1070*/  FFMA R21, R21, UR8, -R69 ;  /* 0x0000000815157c23 */ /* 0x000fe20008000845 */
[----:B------:R-:W4:Y:S01]  /*1080*/  MUFU.EX2 R37, R37 ;  /* 0x0000002500257308 */ /* 0x000f220000000800 */
[----:B------:R-:W-:Y:S01]  /*1090*/  FMUL R9, R9, 1.4426950216293334961 ;  /* 0x3fb8aa3b09097820 */ /* 0x000fe20000400000 */
[----:B0-----:R-:W-:Y:S01]  /*10a0*/  FMNMX3 R70, R70, R46, R73, !PT ;  /* 0x0000002e46467276 */ /* 0x001fe20007800049 */
[----:B------:R-:W-:Y:S01]  /*10b0*/  FMUL R12, R12, 1.4426950216293334961 ;  /* 0x3fb8aa3b0c0c7820 */ /* 0x000fe20000400000 */
[--C-:B------:R-:W-:Y:S01]  /*10c0*/  FFMA R28, R28, UR8, -R69.reuse ;  /* 0x000000081c1c7c23 */ /* 0x100fe20008000845 */
[--C-:B------:R-:W-:Y:S01]  /*10d0*/  FFMA R17, R17, UR8, -R69.reuse ;  /* 0x0000000811117c23 */ /* 0x100fe20008000845 */
[----:B------:R-:W-:Y:S01]  /*10e0*/  FFMA R29, R29, UR8, -R69 ;  /* 0x000000081d1d7c23 */ /* 0x000fe20008000845 */
[--C-:B------:R-:W-:Y:S01]  /*10f0*/  FFMA R38, R38, UR8, -R70.reuse ;  /* 0x0000000826267c23 */ /* 0x100fe20008000846 */
[----:B------:R0:W-:Y:S01]  /*1100*/  MUFU.EX2 R77, R40 ;  /* 0x00000028004d7308 */ /* 0x0001e20000000800 */
[--C-:B------:R-:W-:Y:S01]  /*1110*/  FFMA R39, R39, UR8, -R70.reuse ;  /* 0x0000000827277c23 */ /* 0x100fe20008000846 */
[--C-:B------:R-:W-:Y:S01]  /*1120*/  FFMA R42, R42, UR8, -R70.reuse ;  /* 0x000000082a2a7c23 */ /* 0x100fe20008000846 */
[----:B------:R-:W-:Y:S01]  /*1130*/  FMUL R38, R38, 1.4426950216293334961 ;  /* 0x3fb8aa3b26267820 */ /* 0x000fe20000400000 */
[--C-:B------:R-:W-:Y:S01]  /*1140*/  FFMA R43, R43, UR8, -R70.reuse ;  /* 0x000000082b2b7c23 */ /* 0x100fe20008000846 */
[----:B------:R-:W-:Y:S01]  /*1150*/  FMUL R84, R39, 1.4426950216293334961 ;  /* 0x3fb8aa3b27547820 */ /* 0x000fe20000400000 */
[--C-:B------:R-:W-:Y:S01]  /*1160*/  FFMA R10, R10, UR8, -R70.reuse ;  /* 0x000000080a0a7c23 */ /* 0x100fe20008000846 */
[--C-:B------:R-:W-:Y:S01]  /*1170*/  FFMA R11, R11, UR8, -R70.reuse ;  /* 0x000000080b0b7c23 */ /* 0x100fe20008000846 */
[----:B------:R-:W5:Y:S01]  /*1180*/  MUFU.EX2 R71, R44 ;  /* 0x0000002c00477308 */ /* 0x000f620000000800 */
[----:B----4-:R-:W-:Y:S01]  /*1190*/  FADD R82, R36, R37 ;  /* 0x0000002524527221 */ /* 0x010fe20000000000 */
[----:B0-----:R-:W-:Y:S01]  /*11a0*/  F2FP.BF16.F32.PACK_AB R40, R37, R36 ;  /* 0x000000242528723e */ /* 0x001fe200000010ff */
[----:B------:R-:W-:Y:S01]  /*11b0*/  FADD R36, -R70, R73 ;  /* 0x0000004946247221 */ /* 0x000fe20000000100 */
[----:B------:R-:W-:Y:S01]  /*11c0*/  FMUL R73, R43, 1.4426950216293334961 ;  /* 0x3fb8aa3b2b497820 */ /* 0x000fe20000400000 */
[----:B------:R-:W-:Y:S01]  /*11d0*/  FMUL R10, R10, 1.4426950216293334961 ;  /* 0x3fb8aa3b0a0a7820 */ /* 0x000fe20000400000 */
[----:B------:R-:W-:Y:S01]  /*11e0*/  FMUL R11, R11, 1.4426950216293334961 ;  /* 0x3fb8aa3b0b0b7820 */ /* 0x000fe20000400000 */
[----:B------:R-:W-:Y:S01]  /*11f0*/  FMUL R72, R36, 1.4426950216293334961 ;  /* 0x3fb8aa3b24487820 */ /* 0x000fe20000400000 */
[----:B-1----:R-:W-:Y:S01]  /*1200*/  MUFU.EX2 R79, R38 ;  /* 0x00000026004f7308 */ /* 0x002fe20000000800 */
[--C-:B------:R-:W-:Y:S01]  /*1210*/  FFMA R6, R6, UR8, -R70.reuse ;  /* 0x0000000806067c23 */ /* 0x100fe20008000846 */
[--C-:B------:R-:W-:Y:S01]  /*1220*/  FFMA R7, R7, UR8, -R70.reuse ;  /* 0x0000000807077c23 */ /* 0x100fe20008000846 */
[----:B--2---:R0:W-:Y:S01]  /*1230*/  STS.U16 [R61+UR6+0x2000], R76 ;  /* 0x0020004c3d007988 */ /* 0x0041e20008000406 */
[--C-:B------:R-:W-:Y:S01]  /*1240*/  FFMA R14, R14, UR8, -R70.reuse ;  /* 0x000000080e0e7c23 */ /* 0x100fe20008000846 */
[----:B------:R-:W-:Y:S01]  /*1250*/  FMUL R6, R6, 1.4426950216293334961 ;  /* 0x3fb8aa3b06067820 */ /* 0x000fe20000400000 */
[----:B------:R-:W-:Y:S01]  /*1260*/  FMUL R7, R7, 1.4426950216293334961 ;  /* 0x3fb8aa3b07077820 */ /* 0x000fe20000400000 */
[----:B---3--:R-:W-:Y:S01]  /*1270*/  STS.U16 [R61+UR6+0x2400], R78 ;  /* 0x0024004e3d007988 */ /* 0x008fe20008000406 */
[----:B------:R-:W1:Y:S01]  /*1280*/  MUFU.EX2 R72, R72 ;  /* 0x0000004800487308 */ /* 0x000e620000000800 */
[C---:B-----5:R-:W-:Y:S01]  /*1290*/  FMUL R44, R71.reuse, R24 ;  /* 0x00000018472c7220 */ /* 0x060fe20000400000 */
[C---:B------:R-:W-:Y:S01]  /*12a0*/  FMUL R45, R71.reuse, R25 ;  /* 0x00000019472d7220 */ /* 0x040fe20000400000 */
[----:B------:R-:W-:Y:S01]  /*12b0*/  BAR.SYNC.DEFER_BLOCKING 0x0 ;  /* 0x0000000000007b1d */ /* 0x000fe20000010000 */
[C---:B------:R-:W-:Y:S01]  /*12c0*/  FMUL R32, R71.reuse, R32 ;  /* 0x0000002047207220 */ /* 0x040fe20000400000 */
[----:B0-----:R-:W-:Y:S01]  /*12d0*/  FMUL R76, R42, 1.4426950216293334961 ;  /* 0x3fb8aa3b2a4c7820 */ /* 0x001fe20000400000 */
[----:B------:R-:W-:Y:S01]  /*12e0*/  FMUL R33, R71, R33 ;  /* 0x0000002147217220 */ /* 0x000fe20000400000 */
[--C-:B------:R-:W-:Y:S01]  /*12f0*/  FFMA R15, R15, UR8, -R70.reuse ;  /* 0x000000080f0f7c23 */ /* 0x100fe20008000846 */
[----:B------:R-:W-:Y:S01]  /*1300*/  FMUL R17, R17, 1.4426950216293334961 ;  /* 0x3fb8aa3b11117820 */ /* 0x000fe20000400000 */
[----:B------:R-:W0:Y:S01]  /*1310*/  MUFU.EX2 R80, R41 ;  /* 0x0000002900507308 */ /* 0x000e220000000800 */
[--C-:B------:R-:W-:Y:S01]  /*1320*/  FFMA R18, R18, UR8, -R70.reuse ;  /* 0x0000000812127c23 */ /* 0x100fe20008000846 */
[----:B------:R-:W-:Y:S01]  /*1330*/  FMUL R29, R29, 1.4426950216293334961 ;  /* 0x3fb8aa3b1d1d7820 */ /* 0x000fe20000400000 */
[--C-:B------:R-:W-:Y:S01]  /*1340*/  FFMA R19, R19, UR8, -R70.reuse ;  /* 0x0000000813137c23 */ /* 0x100fe20008000846 */
[--C-:B------:R-:W-:Y:S01]  /*1350*/  FFMA R23, R23, UR8, -R70.reuse ;  /* 0x0000000817177c23 */ /* 0x100fe20008000846 */
[--C-:B------:R-:W-:Y:S01]  /*1360*/  FFMA R22, R22, UR8, -R70.reuse ;  /* 0x0000000816167c23 */ /* 0x100fe20008000846 */
[--C-:B------:R-:W-:Y:S01]  /*1370*/  FFMA R30, R30, UR8, -R70.reuse ;  /* 0x000000081e1e7c23 */ /* 0x100fe20008000846 */
[----:B------:R-:W-:Y:S01]  /*1380*/  FMUL R19, R19, 1.4426950216293334961 ;  /* 0x3fb8aa3b13137820 */ /* 0x000fe20000400000 */
[C---:B-1----:R-:W-:Y:S01]  /*1390*/  FMUL R46, R72.reuse, R26 ;  /* 0x0000001a482e7220 */ /* 0x042fe20000400000 */
[C---:B------:R-:W-:Y:S01]  /*13a0*/  FMUL R47, R72.reuse, R27 ;  /* 0x0000001b482f7220 */ /* 0x040fe20000400000 */
[----:B------:R-:W1:Y:S01]  /*13b0*/  MUFU.EX2 R84, R84 ;  /* 0x0000005400547308 */ /* 0x000e620000000800 */
[C---:B------:R-:W-:Y:S01]  /*13c0*/  FMUL R34, R72.reuse, R34 ;  /* 0x0000002248227220 */ /* 0x040fe20000400000 */
[----:B------:R-:W-:Y:S01]  /*13d0*/  FMUL R35, R72, R35 ;  /* 0x0000002348237220 */ /* 0x000fe20000400000 */
[----:B------:R-:W-:Y:S01]  /*13e0*/  FFMA R31, R31, UR8, -R70 ;  /* 0x000000081f1f7c23 */ /* 0x000fe20008000846 */
[----:B------:R-:W-:Y:S01]  /*13f0*/  FMUL R30, R30, 1.4426950216293334961 ;  /* 0x3fb8aa3b1e1e7820 */ /* 0x000fe20000400000 */
[C---:B0-----:R-:W-:Y:S01]  /*1400*/  F2FP.BF16.F32.PACK_AB R42, R80.reuse, R77 ;  /* 0x0000004d502a723e */ /* 0x041fe200000010ff */
[----:B------:R-:W0:Y:S02]  /*1410*/  LDSM.16.M88.4 R36, [R63+UR6+0x2000] ;  /* 0x002000063f24783b */ /* 0x000e240008000200 */
[----:B------:R-:W-:Y:S01]  /*1420*/  MUFU.EX2 R76, R76 ;  /* 0x0000004c004c7308 */ /* 0x000fe20000000800 */
[----:B------:R-:W-:Y:S01]  /*1430*/  FADD R77, R77, R82 ;  /* 0x000000524d4d7221 */ /* 0x000fe20000000000 */
[----:B------:R-:W-:Y:S01]  /*1440*/  FMUL R31, R31, 1.4426950216293334961 ;  /* 0x3fb8aa3b1f1f7820 */ /* 0x000fe20000400000 */
[----:B------:R-:W2:Y:S02]  /*1450*/  LDSM.16.M88.4 R24, [R63+UR6+0x2400] ;  /* 0x002400063f18783b */ /* 0x000ea40008000200 */
[----:B------:R-:W-:-:S03]  /*1460*/  FADD R77, R80, R77 ;  /* 0x0000004d504d7221 */ /* 0x000fc60000000000 */
[----:B------:R-:W3:Y:S01]  /*1470*/  MUFU.EX2 R73, R73 ;  /* 0x0000004900497308 */ /* 0x000ee20000000800 */
[----:B-1----:R-:W-:Y:S01]  /*1480*/  F2FP.BF16.F32.PACK_AB R41, R84, R79 ;  /* 0x0000004f5429723e */ /* 0x002fe200000010ff */
[----:B------:R-:W-:-:S06]  /*1490*/  FADD R79, R79, R84 ;  /* 0x000000544f4f7221 */ /* 0x000fcc0000000000 */
[----:B------:R-:W-:Y:S08]  /*14a0*/  MUFU.EX2 R7, R7 ;  /* 0x0000000700077308 */ /* 0x000ff00000000800 */
[----:B------:R-:W-:Y:S01]  /*14b0*/  MUFU.EX2 R19, R19 ;  /* 0x0000001300137308 */ /* 0x000fe20000000800 */
[----:B---3--:R-:W-:Y:S01]  /*14c0*/  F2FP.BF16.F32.PACK_AB R43, R73, R76 ;  /* 0x0000004c492b723e */ /* 0x008fe200000010ff */
[----:B------:R-:W-:-:S04]  /*14d0*/  FADD R76, R76, R79 ;  /* 0x0000004f4c4c7221 */ /* 0x000fc80000000000 */
[----:B------:R-:W-:Y:S02]  /*14e0*/  FADD R73, R73, R76 ;  /* 0x0000004c49497221 */ /* 0x000fe40000000000 */
[----:B------:R-:W-:Y:S01]  /*14f0*/  MUFU.EX2 R30, R30 ;  /* 0x0000001e001e7308 */ /* 0x000fe20000000800 */
[----:B0-----:R-:W-:Y:S01]  /*1500*/  HMMA.16816.F32.BF16 R32, R40, R36, R32 ;  /* 0x000000242820723c */ /* 0x001fe20000041820 */
[----:B------:R-:W-:Y:S01]  /*1510*/  FMUL R37, R4, 1.4426950216293334961 ;  /* 0x3fb8aa3b04257820 */ /* 0x000fe20000400000 */
[----:B------:R-:W-:-:S05]  /*1520*/  FFMA R4, R5, UR8, -R69 ;  /* 0x0000000805047c23 */ /* 0x000fca0008000845 */
[----:B------:R-:W-:Y:S01]  /*1530*/  MUFU.EX2 R31, R31 ;  /* 0x0000001f001f7308 */ /* 0x000fe20000000800 */
[----:B------:R-:W-:Y:S01]  /*1540*/  FMUL R36, R4, 1.4426950216293334961 ;  /* 0x3fb8aa3b04247820 */ /* 0x000fe20000400000 */
[--C-:B------:R-:W-:Y:S01]  /*1550*/  FFMA R4, R13, UR8, -R69.reuse ;  /* 0x000000080d047c23 */ /* 0x100fe20008000845 */
[----:B--2---:R-:W-:Y:S05]  /*1560*/  HMMA.16816.F32.BF16 R44, R40, R24, R44 ;  /* 0x00000018282c723c */ /* 0x004fea000004182c */
[----:B------:R0:W-:Y:S01]  /*1570*/  MUFU.EX2 R24, R8 ;  /* 0x0000000800187308 */ /* 0x0001e20000000800 */
[----:B------:R-:W-:Y:S01]  /*1580*/  FMUL R42, R4, 1.4426950216293334961 ;  /* 0x3fb8aa3b042a7820 */ /* 0x000fe20000400000 */
[----:B------:R-:W-:-:S04]  /*1590*/  FFMA R4, R16, UR8, -R69 ;  /* 0x0000000810047c23 */ /* 0x000fc80008000845 */
[----:B------:R-:W-:Y:S02]  /*15a0*/  FMUL R4, R4, 1.4426950216293334961 ;  /* 0x3fb8aa3b04047820 */ /* 0x000fe40000400000 */
[----:B------:R1:W-:Y:S01]  /*15b0*/  MUFU.EX2 R25, R9 ;  /* 0x0000000900197308 */ /* 0x0003e20000000800 */
[----:B0-----:R-:W-:-:S07]  /*15c0*/  FMUL R8, R20, 1.4426950216293334961 ;  /* 0x3fb8aa3b14087820 */ /* 0x001fce0000400000 */
[----:B------:R0:W2:Y:S01]  /*15d0*/  MUFU.EX2 R20, R10 ;  /* 0x0000000a00147308 */ /* 0x0000a20000000800 */
[----:B-1----:R-:W-:-:S07]  /*15e0*/  FMUL R9, R21, 1.4426950216293334961 ;  /* 0x3fb8aa3b15097820 */ /* 0x002fce0000400000 */
[----:B------:R1:W-:Y:S01]  /*15f0*/  MUFU.EX2 R21, R11 ;  /* 0x0000000b00157308 */ /* 0x0003e20000000800 */
[----:B0-----:R-:W-:Y:S01]  /*1600*/  FMUL R10, R14, 1.4426950216293334961 ;  /* 0x3fb8aa3b0e0a7820 */ /* 0x001fe20000400000 */
[----:B------:R-:W-:Y:S01]  /*1610*/  FMUL R14, R18, 1.4426950216293334961 ;  /* 0x3fb8aa3b120e7820 */ /* 0x000fe20000400000 */
[----:B------:R-:W-:-:S05]  /*1620*/  FMUL R18, R23, 1.4426950216293334961 ;  /* 0x3fb8aa3b17127820 */ /* 0x000fca0000400000 */
[----:B------:R-:W0:Y:S01]  /*1630*/  MUFU.EX2 R5, R37 ;  /* 0x0000002500057308 */ /* 0x000e220000000800 */
[----:B-1----:R-:W-:Y:S01]  /*1640*/  FMUL R11, R15, 1.4426950216293334961 ;  /* 0x3fb8aa3b0f0b7820 */ /* 0x002fe20000400000 */
[----:B------:R-:W-:-:S06]  /*1650*/  FMUL R15, R22, 1.4426950216293334961 ;  /* 0x3fb8aa3b160f7820 */ /* 0x000fcc0000400000 */
[----:B------:R1:W-:Y:S08]  /*1660*/  MUFU.EX2 R13, R12 ;  /* 0x0000000c000d7308 */ /* 0x0003f00000000800 */
[----:B------:R-:W3:Y:S01]  /*1670*/  MUFU.EX2 R36, R36 ;  /* 0x0000002400247308 */ /* 0x000ee20000000800 */
[----:B-1----:R-:W-:-:S07]  /*1680*/  FMUL R12, R28, 1.4426950216293334961 ;  /* 0x3fb8aa3b1c0c7820 */ /* 0x002fce0000400000 */
[----:B------:R2:W1:Y:S08]  /*1690*/  MUFU.EX2 R28, R6 ;  /* 0x00000006001c7308 */ /* 0x0004700000000800 */
[----:B------:R4:W-:Y:S01]  /*16a0*/  MUFU.EX2 R40, R4 ;  /* 0x0000000400287308 */ /* 0x0009e20000000800 */
[----:B--2---:R-:W-:Y:S01]  /*16b0*/  FADD R6, R20, R73 ;  /* 0x0000004914067221 */ /* 0x004fe20000000000 */
[----:B------:R-:W-:-:S06]  /*16c0*/  MOV R73, R70 ;  /* 0x0000004600497202 */ /* 0x000fcc0000000f00 */
[----:B------:R-:W-:Y:S01]  /*16d0*/  MUFU.EX2 R10, R10 ;  /* 0x0000000a000a7308 */ /* 0x000fe20000000800 */
[----:B----4-:R-:W-:-:S04]  /*16e0*/  FADD R4, R24, R77 ;  /* 0x0000004d18047221 */ /* 0x010fc80000000000 */
[----:B------:R-:W-:-:S03]  /*16f0*/  FADD R4, R25, R4 ;  /* 0x0000000419047221 */ /* 0x000fc60000000000 */
[----:B------:R-:W2:Y:S01]  /*1700*/  MUFU.EX2 R16, R42 ;  /* 0x0000002a00107308 */ /* 0x000ea20000000800 */
[----:B0-----:R-:W-:Y:S01]  /*1710*/  FADD R23, R5, R4 ;  /* 0x0000000405177221 */ /* 0x001fe20000000000 */
[----:B------:R-:W-:-:S03]  /*1720*/  F2FP.BF16.F32.PACK_AB R4, R25, R24 ;  /* 0x000000181904723e */ /* 0x000fc600000010ff */
[----:B---3--:R-:W-:-:S03]  /*1730*/  FADD R22, R36, R23 ;  /* 0x0000001724167221 */ /* 0x008fc60000000000 */
[----:B------:R-:W-:Y:S08]  /*1740*/  MUFU.EX2 R41, R17 ;  /* 0x0000001100297308 */ /* 0x000ff00000000800 */
[----:B------:R0:W-:Y:S08]  /*1750*/  MUFU.EX2 R17, R29 ;  /* 0x0000001d00117308 */ /* 0x0001f00000000800 */
[----:B------:R-:W3:Y:S01]  /*1760*/  MUFU.EX2 R11, R11 ;  /* 0x0000000b000b7308 */ /* 0x000ee20000000800 */
[----:B0-----:R-:W-:Y:S01]  /*1770*/  FADD R29, R21, R6 ;  /* 0x00000006151d7221 */ /* 0x001fe20000000000 */
[----:B------:R-:W-:-:S02]  /*1780*/  F2FP.BF16.F32.PACK_AB R6, R36, R5 ;  /* 0x000000052406723e */ /* 0x000fc400000010ff */
[----:B------:R-:W-:Y:S01]  /*1790*/  F2FP.BF16.F32.PACK_AB R5, R21, R20 ;  /* 0x000000141505723e */ /* 0x000fe200000010ff */
[----:B-1----:R-:W-:Y:S01]  /*17a0*/  FADD R24, R28, R29 ;  /* 0x0000001d1c187221 */ /* 0x002fe20000000000 */
[----:B------:R-:W-:Y:S02]  /*17b0*/  FADD R21, R13, R22 ;  /* 0x000000160d157221 */ /* 0x000fe40000000000 */
[----:B------:R-:W0:Y:S01]  /*17c0*/  MUFU.EX2 R14, R14 ;  /* 0x0000000e000e7308 */ /* 0x000e220000000800 */
[C---:B------:R-:W-:Y:S01]  /*17d0*/  FADD R23, R7.reuse, R24 ;  /* 0x0000001807177221 */ /* 0x040fe20000000000 */
[----:B--2---:R-:W-:Y:S01]  /*17e0*/  FADD R21, R16, R21 ;  /* 0x0000001510157221 */ /* 0x004fe20000000000 */
[----:B------:R-:W-:Y:S02]  /*17f0*/  F2FP.BF16.F32.PACK_AB R7, R7, R28 ;  /* 0x0000001c0707723e */ /* 0x000fe400000010ff */
[----:B------:R-:W-:-:S03]  /*1800*/  FADD R20, R10, R23 ;  /* 0x000000170a147221 */ /* 0x000fc60000000000 */
[----:B------:R-:W1:Y:S01]  /*1810*/  MUFU.EX2 R8, R8 ;  /* 0x0000000800087308 */ /* 0x000e620000000800 */
[----:B---3--:R-:W-:Y:S01]  /*1820*/  FADD R23, R11, R20 ;  /* 0x000000140b177221 */ /* 0x008fe20000000000 */
[----:B------:R-:W-:Y:S01]  /*1830*/  FADD R20, R40, R21 ;  /* 0x0000001528147221 */ /* 0x000fe20000000000 */
[C---:B------:R-:W-:Y:S01]  /*1840*/  HMMA.16816.F32.BF16 R36, R4.reuse, R38, R32 ;  /* 0x000000260424723c */ /* 0x040fe20000041820 */
[----:B------:R-:W2:Y:S02]  /*1850*/  LDSM.16.M88.4 R32, [R48+UR6+0x2000] ;  /* 0x002000063020783b */ /* 0x000ea40008000200 */
[----:B------:R-:W-:Y:S02]  /*1860*/  FADD R21, R41, R20 ;  /* 0x0000001429157221 */ /* 0x000fe40000000000 */
[----:B------:R-:W3:Y:S01]  /*1870*/  MUFU.EX2 R15, R15 ;  /* 0x0000000f000f7308 */ /* 0x000ee20000000800 */
[----:B0-----:R-:W-:Y:S02]  /*1880*/  FADD R22, R14, R23 ;  /* 0x000000170e167221 */ /* 0x001fe40000000000 */
[----:B------:R-:W-:Y:S01]  /*1890*/  HMMA.16816.F32.BF16 R44, R4, R26, R44 ;  /* 0x0000001a042c723c */ /* 0x000fe2000004182c */
[----:B------:R-:W0:Y:S01]  /*18a0*/  LDSM.16.M88.4 R24, [R48+UR6+0x2400] ;  /* 0x002400063018783b */ /* 0x000e220008000200 */
[C---:B------:R-:W-:Y:S01]  /*18b0*/  FADD R22, R19.reuse, R22 ;  /* 0x0000001613167221 */ /* 0x040fe20000000000 */
[----:B------:R-:W-:-:S02]  /*18c0*/  F2FP.BF16.F32.PACK_AB R7, R19, R14 ;  /* 0x0000000e1307723e */ /* 0x000fc400000010ff */
[----:B------:R-:W4:Y:S01]  /*18d0*/  MUFU.EX2 R18, R18 ;  /* 0x0000001200127308 */ /* 0x000f220000000800 */
[----:B-1----:R-:W-:-:S07]  /*18e0*/  FADD R20, R8, R21 ;  /* 0x0000001508147221 */ /* 0x002fce0000000000 */
[----:B------:R-:W1:Y:S01]  /*18f0*/  MUFU.EX2 R9, R9 ;  /* 0x0000000900097308 */ /* 0x000e620000000800 */
[----:B---3--:R-:W-:-:S07]  /*1900*/  FADD R21, R15, R22 ;  /* 0x000000160f157221 */ /* 0x008fce0000000000 */
[----:B------:R-:W3:Y:S01]  /*1910*/  MUFU.EX2 R12, R12 ;  /* 0x0000000c000c7308 */ /* 0x000ee20000000800 */
[----:B----4-:R-:W-:-:S04]  /*1920*/  FADD R21, R18, R21 ;  /* 0x0000001512157221 */ /* 0x010fc80000000000 */
[----:B------:R-:W-:Y:S01]  /*1930*/  FADD R6, R30, R21 ;  /* 0x000000151e067221 */ /* 0x000fe20000000000 */
[----:B-1----:R-:W-:-:S03]  /*1940*/  FADD R5, R9, R20 ;  /* 0x0000001409057221 */ /* 0x002fc60000000000 */
[----:B------:R-:W-:Y:S01]  /*1950*/  FADD R21, R31, R6 ;  /* 0x000000061f157221 */ /* 0x000fe20000000000 */
[----:B------:R-:W-:-:S04]  /*1960*/  F2FP.BF16.F32.PACK_AB R6, R41, R40 ;  /* 0x000000282906723e */ /* 0x000fc800000010ff */
[----:B------:R-:W1:Y:S01]  /*1970*/  SHFL.BFLY PT, R22, R21, 0x2, 0x1f ;  /* 0x0c401f0015167f89 */ /* 0x000e6200000e0000 */
[----:B---3--:R-:W-:Y:S01]  /*1980*/  FADD R4, R12, R5 ;  /* 0x000000050c047221 */ /* 0x008fe20000000000 */
[----:B------:R-:W-:-:S03]  /*1990*/  F2FP.BF16.F32.PACK_AB R5, R11, R10 ;  /* 0x0000000a0b05723e */ /* 0x000fc600000010ff */
[----:B------:R-:W-:Y:S01]  /*19a0*/  FADD R20, R17, R4 ;  /* 0x0000000411147221 */ /* 0x000fe20000000000 */
[----:B------:R-:W-:-:S04]  /*19b0*/  F2FP.BF16.F32.PACK_AB R4, R16, R13 ;  /* 0x0000000d1004723e */ /* 0x000fc800000010ff */
[----:B------:R-:W3:Y:S03]  /*19c0*/  SHFL.BFLY PT, R23, R20, 0x2, 0x1f ;  /* 0x0c401f0014177f89 */ /* 0x000ee600000e0000 */
[C---:B--2---:R-:W-:Y:S08]  /*19d0*/  HMMA.16816.F32.BF16 R36, R4.reuse, R32, R36 ;  /* 0x000000200424723c */ /* 0x044ff00000041824 */
[----:B0-----:R-:W-:Y:S01]  /*19e0*/  HMMA.16816.F32.BF16 R44, R4, R24, R44 ;  /* 0x00000018042c723c */ /* 0x001fe2000004182c */
[----:B------:R-:W-:Y:S01]  /*19f0*/  F2FP.BF16.F32.PACK_AB R4, R9, R8 ;  /* 0x000000080904723e */ /* 0x000fe200000010ff */
[----:B-1----:R-:W-:Y:S01]  /*1a00*/  FADD R22, R21, R22 ;  /* 0x0000001615167221 */ /* 0x002fe20000000000 */
[----:B------:R-:W-:-:S02]  /*1a10*/  F2FP.BF16.F32.PACK_AB R6, R17, R12 ;  /* 0x0000000c1106723e */ /* 0x000fc400000010ff */
[----:B------:R-:W-:Y:S02]  /*1a20*/  F2FP.BF16.F32.PACK_AB R5, R18, R15 ;  /* 0x0000000f1205723e */ /* 0x000fe400000010ff */
[----:B------:R-:W0:Y:S01]  /*1a30*/  SHFL.BFLY PT, R11, R22, 0x1, 0x1f ;  /* 0x0c201f00160b7f89 */ /* 0x000e2200000e0000 */
[----:B------:R-:W-:Y:S01]  /*1a40*/  F2FP.BF16.F32.PACK_AB R7, R31, R30 ;  /* 0x0000001e1f07723e */ /* 0x000fe200000010ff */
[----:B---3--:R-:W-:-:S06]  /*1a50*/  FADD R23, R20, R23 ;  /* 0x0000001714177221 */ /* 0x008fcc0000000000 */
[C---:B------:R-:W-:Y:S01]  /*1a60*/  HMMA.16816.F32.BF16 R32, R4.reuse, R34, R36 ;  /* 0x000000220420723c */ /* 0x040fe20000041824 */
[----:B------:R-:W1:Y:S07]  /*1a70*/  SHFL.BFLY PT, R10, R23, 0x1, 0x1f ;  /* 0x0c201f00170a7f89 */ /* 0x000e6e00000e0000 */
[----:B------:R-:W-:Y:S01]  /*1a80*/  HMMA.16816.F32.BF16 R24, R4, R26, R44 ;  /* 0x0000001a0418723c */ /* 0x000fe2000004182c */
[----:B0-----:R-:W-:-:S04]  /*1a90*/  FADD R11, R22, R11 ;  /* 0x0000000b160b7221 */ /* 0x001fc80000000000 */
[----:B------:R-:W-:Y:S01]  /*1aa0*/  FFMA R67, R72, R67, R11 ;  /* 0x0000004348437223 */ /* 0x000fe2000000000b */
[----:B------:R-:W-:Y:S01]  /*1ab0*/  MOV R72, R69 ;  /* 0x0000004500487202 */ /* 0x000fe20000000f00 */
[----:B-1----:R-:W-:-:S04]  /*1ac0*/  FADD R10, R23, R10 ;  /* 0x0000000a170a7221 */ /* 0x002fc80000000000 */
[----:B------:R-:W-:Y:S01]  /*1ad0*/  FFMA R68, R71, R68, R10 ;  /* 0x0000004447447223 */ /* 0x000fe2000000000a */
[----:B------:R-:W-:Y:S08]  /*1ae0*/  BRA.U !UP0, `(.L_x_1) ;  /* 0xffffffed08c87547 */ /* 0x000ff0000b83ffff */
.L_x_0:
[C---:B------:R-:W-:Y:S01]  /*1af0*/  LOP3.LUT P0, RZ, R0.reuse, 0x100, RZ, 0xc0, !PT ;  /* 0x0000010000ff7812 */ /* 0x040fe2000780c0ff */
[----:B0-----:R-:W-:Y:S01]  /*1b00*/  FMUL R3, R67, 8388608 ;  /* 0x4b00000043037820 */ /* 0x001fe20000400000 */
[C---:B------:R-:W-:Y:S01]  /*1b10*/  LOP3.LUT R2, R0.reuse, 0x1f0, RZ, 0xc0, !PT ;  /* 0x000001f000027812 */ /* 0x040fe200078ec0ff */
[----:B------:R-:W-:Y:S01]  /*1b20*/  BAR.SYNC.DEFER_BLOCKING 0x0 ;  /* 0x0000000000007b1d */ /* 0x000fe20000010000 */
[C---:B------:R-:W-:Y:S02]  /*1b30*/  LOP3.LUT R8, R0.reuse, 0x8, RZ, 0xc0, !PT ;  /* 0x0000000800087812 */ /* 0x040fe400078ec0ff */
[----:B------:R-:W-:Y:S01]  /*1b40*/  SHF.L.U32 R4, R0, 0x2, RZ ;  /* 0x0000000200047819 */ /* 0x000fe200000006ff */
[C---:B------:R-:W-:Y:S01]  /*1b50*/  FMUL R0, R68.reuse, 8388608 ;  /* 0x4b00000044007820 */ /* 0x040fe20000400000 */
[----:B------:R-:W-:-:S03]  /*1b60*/  FSETP.GEU.AND P2, PT, R68, 1.175494350822287508e-38, PT ;  /* 0x008000004400780b */ /* 0x000fc60003f4e000 */
[----:B------:R-:W0:Y:S01]  /*1b70*/  LDC R18, c[0x0][0x3e8] ;  /* 0x0000fa00ff127b82 */ /* 0x000e220000000800 */
[C---:B------:R-:W-:Y:S01]  /*1b80*/  FSETP.GT.AND P1, PT, |R67|.reuse, 8.50705917302346158658e+37, PT ;  /* 0x7e8000004300780b */ /* 0x040fe20003f24200 */
[----:B------:R-:W1:Y:S01]  /*1b90*/  LDCU.64 UR4, c[0x0][0x3e0] ;  /* 0x00007c00ff0477ac */ /* 0x000e620008000a00 */
[----:B------:R-:W-:Y:S02]  /*1ba0*/  FSEL R28, R0, R68, !P2 ;  /* 0x00000044001c7208 */ /* 0x000fe40005000000 */
[C---:B------:R-:W-:Y:S02]  /*1bb0*/  LEA R5, R60.reuse, UR6, 0x4 ;  /* 0x000000063c057c11 */ /* 0x040fe4000f8e20ff */
[C---:B------:R-:W-:Y:S01]  /*1bc0*/  FSETP.GEU.AND P4, PT, |R67|.reuse, 1.175494350822287508e-38, PT ;  /* 0x008000004300780b */ /* 0x040fe20003f8e200 */
[----:B------:R-:W2:Y:S01]  /*1bd0*/  LDC.64 R20, c[0x0][0x398] ;  /* 0x0000e600ff147b82 */ /* 0x000ea20000000a00 */
[----:B------:R-:W-:Y:S01]  /*1be0*/  FSETP.GEU.AND P3, PT, R67, 1.175494350822287508e-38, PT ;  /* 0x008000004300780b */ /* 0x000fe20003f6e000 */
[----:B------:R-:W-:Y:S01]  /*1bf0*/  IMAD R7, R60, -0x8, R5 ;  /* 0xfffffff83c077824 */ /* 0x000fe200078e0205 */
[----:B------:R-:W-:-:S02]  /*1c00*/  IADD3 R0, PT, PT, R28, -0x3f3504f3, RZ ;  /* 0xc0cafb0d1c007810 */ /* 0x000fc40007ffe0ff */
[----:B------:R-:W-:Y:S01]  /*1c10*/  LEA R5, R8, R5, 0x9 ;  /* 0x0000000508057211 */ /* 0x000fe200078e48ff */
[----:B------:R-:W-:Y:S01]  /*1c20*/  @P1 FMUL R27, R27, 0.25 ;  /* 0x3e8000001b1b1820 */ /* 0x000fe20000400000 */
[----:B------:R-:W-:Y:S01]  /*1c30*/  FSEL R19, R3, R67, !P3 ;  /* 0x0000004303137208 */ /* 0x000fe20005800000 */
[----:B------:R-:W-:Y:S01]  /*1c40*/  @P1 FMUL R67, R67, 0.25 ;  /* 0x3e80000043431820 */ /* 0x000fe20000400000 */
[----:B------:R-:W-:Y:S01]  /*1c50*/  LOP3.LUT R3, R0, 0xff800000, RZ, 0xc0, !PT ;  /* 0xff80000000037812 */ /* 0x000fe200078ec0ff */
[----:B------:R-:W-:Y:S01]  /*1c60*/  @P1 FMUL R26, R26, 0.25 ;  /* 0x3e8000001a1a1820 */ /* 0x000fe20000400000 */
[----:B------:R-:W-:Y:S01]  /*1c70*/  LOP3.LUT R4, R4, 0x3c0, RZ, 0xc0, !PT ;  /* 0x000003c004047812 */ /* 0x000fe200078ec0ff */
[----:B------:R-:W-:Y:S01]  /*1c80*/  @!P4 FMUL R67, R67, 16777216 ;  /* 0x4b8000004343c820 */ /* 0x000fe20000400000 */
[----:B------:R-:W-:Y:S01]  /*1c90*/  LEA R17, R2, R5, 0x3 ;  /* 0x0000000502117211 */ /* 0x000fe200078e18ff */
[----:B------:R-:W-:Y:S01]  /*1ca0*/  @P1 FMUL R35, R35, 0.25 ;  /* 0x3e80000023231820 */ /* 0x000fe20000400000 */
[----:B------:R-:W-:Y:S01]  /*1cb0*/  FSEL R2, RZ, -23, P2 ;  /* 0xc1b80000ff027808 */ /* 0x000fe20001000000 */
[----:B------:R-:W-:Y:S01]  /*1cc0*/  @P1 FMUL R34, R34, 0.25 ;  /* 0x3e80000022221820 */ /* 0x000fe20000400000 */
[----:B------:R-:W-:Y:S01]  /*1cd0*/  I2FP.F32.S32 R5, R3 ;  /* 0x0000000300057245 */ /* 0x000fe20000201400 */
[----:B------:R-:W-:Y:S01]  /*1ce0*/  @!P4 FMUL R27, R27, 16777216 ;  /* 0x4b8000001b1bc820 */ /* 0x000fe20000400000 */
[----:B------:R-:W-:Y:S01]  /*1cf0*/  IADD3 R9, PT, PT, R4, R7, RZ ;  /* 0x0000000704097210 */ /* 0x000fe20007ffe0ff */
[----:B------:R-:W-:Y:S01]  /*1d00*/  @!P4 FMUL R26, R26, 16777216 ;  /* 0x4b8000001a1ac820 */ /* 0x000fe20000400000 */
[----:B------:R-:W-:Y:S01]  /*1d10*/  IADD3 R4, PT, PT, R19, -0x3f3504f3, RZ ;  /* 0xc0cafb0d13047810 */ /* 0x000fe20007ffe0ff */
[----:B------:R-:W-:Y:S01]  /*1d20*/  FFMA.FTZ R2, R5, 1.1920928955078125e-07, R2 ;  /* 0x3400000005027823 */ /* 0x000fe20000010002 */
[----:B------:R-:W-:Y:S01]  /*1d30*/  FSETP.GT.AND P2, PT, |R68|, 8.50705917302346158658e+37, PT ;  /* 0x7e8000004400780b */ /* 0x000fe20003f44200 */
[----:B------:R-:W3:Y:S01]  /*1d40*/  MUFU.RCP R5, R67 ;  /* 0x0000004300057308 */ /* 0x000ee20000001000 */
[----:B------:R-:W-:Y:S01]  /*1d50*/  LOP3.LUT R6, R4, 0xff800000, RZ, 0xc0, !PT ;  /* 0xff80000004067812 */ /* 0x000fe200078ec0ff */
[----:B------:R-:W-:Y:S01]  /*1d60*/  @!P4 FMUL R35, R35, 16777216 ;  /* 0x4b8000002323c820 */ /* 0x000fe20000400000 */
[----:B------:R-:W-:Y:S01]  /*1d70*/  FSEL R4, RZ, -23, P3 ;  /* 0xc1b80000ff047808 */ /* 0x000fe20001800000 */
[----:B------:R-:W-:Y:S01]  /*1d80*/  @!P4 FMUL R34, R34, 16777216 ;  /* 0x4b8000002222c820 */ /* 0x000fe20000400000 */
[----:B------:R-:W-:Y:S01]  /*1d90*/  FSETP.GEU.AND P3, PT, |R68|, 1.175494350822287508e-38, PT ;  /* 0x008000004400780b */ /* 0x000fe20003f6e200 */
[----:B0-----:R-:W-:Y:S01]  /*1da0*/  IMAD R57, R57, R18, RZ ;  /* 0x0000001239397224 */ /* 0x001fe200078e02ff */
[----:B------:R-:W-:Y:S01]  /*1db0*/  I2FP.F32.S32 R7, R6 ;  /* 0x0000000600077245 */ /* 0x000fe20000201400 */
[----:B-1----:R-:W-:Y:S01]  /*1dc0*/  UIMAD UR4, UR7, UR4, URZ ;  /* 0x00000004070472a4 */ /* 0x002fe2000f8e02ff */
[----:B------:R-:W-:-:S02]  /*1dd0*/  IADD3 R3, PT, PT, R28, -R3, RZ ;  /* 0x800000031c037210 */ /* 0x000fc40007ffe0ff */
[----:B------:R-:W-:Y:S01]  /*1de0*/  IADD3 R6, PT, PT, R19, -R6, RZ ;  /* 0x8000000613067210 */ /* 0x000fe20007ffe0ff */
[----:B------:R-:W-:Y:S01]  /*1df0*/  @P2 FMUL R68, R68, 0.25 ;  /* 0x3e80000044442820 */ /* 0x000fe20000400000 */
[----:B------:R-:W-:Y:S01]  /*1e00*/  FFMA.FTZ R12, R7, 1.1920928955078125e-07, R4 ;  /* 0x34000000070c7823 */ /* 0x000fe20000010004 */
[----:B------:R-:W-:Y:S01]  /*1e10*/  MOV R7, 0x3dc6b27f ;  /* 0x3dc6b27f00077802 */ /* 0x000fe20000000f00 */
[----:B------:R-:W-:Y:S01]  /*1e20*/  FADD R3, R3, -1 ;  /* 0xbf80000003037421 */ /* 0x000fe20000000000 */
[----:B------:R-:W-:Y:S01]  /*1e30*/  FADD R6, R6, -1 ;  /* 0xbf80000006067421 */ /* 0x000fe20000000000 */
[C---:B---3--:R-:W-:Y:S01]  /*1e40*/  FMUL R11, R5.reuse, R27 ;  /* 0x0000001b050b7220 */ /* 0x048fe20000400000 */
[----:B------:R-:W-:Y:S01]  /*1e50*/  @!P3 FMUL R68, R68, 16777216 ;  /* 0x4b8000004444b820 */ /* 0x000fe20000400000 */
[C---:B------:R-:W-:Y:S01]  /*1e60*/  FMUL R10, R5.reuse, R26 ;  /* 0x0000001a050a7220 */ /* 0x040fe20000400000 */
[C---:B------:R-:W-:Y:S01]  /*1e70*/  FMUL R14, R5.reuse, R35 ;  /* 0x00000023050e7220 */ /* 0x040fe20000400000 */
[----:B------:R-:W-:Y:S01]  /*1e80*/  FMUL R13, R5, R34 ;  /* 0x00000022050d7220 */ /* 0x000fe20000400000 */
[-C--:B------:R-:W-:Y:S01]  /*1e90*/  FFMA.FTZ R4, R3, R7.reuse, -0.16845393180847167969 ;  /* 0xbe2c7f3003047423 */ /* 0x080fe20000010007 */
[----:B------:R-:W-:Y:S01]  /*1ea0*/  FFMA.FTZ R5, R6, R7, -0.16845393180847167969 ;  /* 0xbe2c7f3006057423 */ /* 0x000fe20000010007 */
[----:B------:R-:W-:Y:S01]  /*1eb0*/  @P2 FMUL R25, R25, 0.25 ;  /* 0x3e80000019192820 */ /* 0x000fe20000400000 */
[----:B------:R-:W0:Y:S01]  /*1ec0*/  MUFU.RCP R7, R68 ;  /* 0x0000004400077308 */ /* 0x000e220000001000 */
[----:B------:R-:W-:Y:S01]  /*1ed0*/  FFMA.FTZ R4, R3, R4, 0.1716887056827545166 ;  /* 0x3e2fcf2a03047423 */ /* 0x000fe20000010004 */
[----:B------:R-:W-:Y:S01]  /*1ee0*/  @P2 FMUL R24, R24, 0.25 ;  /* 0x3e80000018182820 */ /* 0x000fe20000400000 */
[----:B------:R-:W-:Y:S01]  /*1ef0*/  @P2 FMUL R33, R33, 0.25 ;  /* 0x3e80000021212820 */ /* 0x000fe20000400000 */
[----:B------:R-:W-:Y:S01]  /*1f00*/  @P2 FMUL R32, R32, 0.25 ;  /* 0x3e80000020202820 */ /* 0x000fe20000400000 */
[----:B------:R-:W-:Y:S01]  /*1f10*/  FFMA.FTZ R4, R3, R4, -0.17900948226451873779 ;  /* 0xbe374e4303047423 */ /* 0x000fe20000010004 */
[----:B------:R-:W-:Y:S01]  /*1f20*/  FFMA.FTZ R5, R6, R5, 0.1716887056827545166 ;  /* 0x3e2fcf2a06057423 */ /* 0x000fe20000010005 */
[----:B------:R-:W-:Y:S01]  /*1f30*/  @!P3 FMUL R25, R25, 16777216 ;  /* 0x4b8000001919b820 */ /* 0x000fe20000400000 */
[----:B------:R-:W-:Y:S01]  /*1f40*/  @!P3 FMUL R24, R24, 16777216 ;  /* 0x4b8000001818b820 */ /* 0x000fe20000400000 */
[----:B------:R-:W-:Y:S01]  /*1f50*/  FFMA.FTZ R4, R3, R4, 0.20512372255325317383 ;  /* 0x3e520bf403047423 */ /* 0x000fe20000010004 */
[----:B------:R-:W-:Y:S01]  /*1f60*/  @!P3 FMUL R33, R33, 16777216 ;  /* 0x4b8000002121b820 */ /* 0x000fe20000400000 */
[----:B------:R-:W-:Y:S01]  /*1f70*/  @!P3 FMUL R32, R32, 16777216 ;  /* 0x4b8000002020b820 */ /* 0x000fe20000400000 */
[----:B------:R-:W-:Y:S01]  /*1f80*/  FFMA.FTZ R5, R6, R5, -0.17900948226451873779 ;  /* 0xbe374e4306057423 */ /* 0x000fe20000010005 */
[----:B------:R-:W-:Y:S01]  /*1f90*/  LEA.HI R0, R8, R9, RZ, 0x1f ;  /* 0x0000000908007211 */ /* 0x000fe200078ff8ff */
[----:B------:R-:W-:Y:S01]  /*1fa0*/  FFMA.FTZ R4, R3, R4, -0.24046532809734344482 ;  /* 0xbe763c8b03047423 */ /* 0x000fe20000010004 */
[----:B------:R-:W-:Y:S01]  /*1fb0*/  F2FP.BF16.F32.PACK_AB R10, R10, R13 ;  /* 0x0000000d0a0a723e */ /* 0x000fe200000010ff */
[C---:B------:R-:W-:Y:S01]  /*1fc0*/  FFMA.FTZ R5, R6.reuse, R5, 0.20512372255325317383 ;  /* 0x3e520bf406057423 */ /* 0x040fe20000010005 */
[C---:B0-----:R-:W-:Y:S01]  /*1fd0*/  FMUL R9, R7.reuse, R25 ;  /* 0x0000001907097220 */ /* 0x041fe20000400000 */
[C---:B------:R-:W-:Y:S01]  /*1fe0*/  FMUL R8, R7.reuse, R24 ;  /* 0x0000001807087220 */ /* 0x040fe20000400000 */
[C---:B------:R-:W-:Y:S01]  /*1ff0*/  FMUL R15, R7.reuse, R32 ;  /* 0x00000020070f7220 */ /* 0x040fe20000400000 */
[----:B------:R-:W-:Y:S01]  /*2000*/  FMUL R16, R7, R33 ;  /* 0x0000002107107220 */ /* 0x000fe20000400000 */
[----:B------:R-:W-:Y:S01]  /*2010*/  FFMA.FTZ R4, R3, R4, 0.28857114911079406738 ;  /* 0x3e93bf9903047423 */ /* 0x000fe20000010004 */
[----:B------:R-:W-:Y:S01]  /*2020*/  FFMA.FTZ R5, R6, R5, -0.24046532809734344482 ;  /* 0xbe763c8b06057423 */ /* 0x000fe20000010005 */
[----:B------:R-:W-:Y:S01]  /*2030*/  F2FP.BF16.F32.PACK_AB R11, R11, R14 ;  /* 0x0000000e0b0b723e */ /* 0x000fe200000010ff */
[----:B------:R-:W-:Y:S01]  /*2040*/  USHF.L.U32 UR8, UR4, 0x1, URZ ;  /* 0x0000000104087899 */ /* 0x000fe200080006ff */
[----:B------:R-:W-:Y:S01]  /*2050*/  F2FP.BF16.F32.PACK_AB R8, R8, R15 ;  /* 0x0000000f0808723e */ /* 0x000fe200000010ff */
[----:B------:R-:W-:Y:S01]  /*2060*/  FFMA.FTZ R4, R3, R4, -0.36067417263984680176 ;  /* 0xbeb8aa4903047423 */ /* 0x000fe20000010004 */
[----:B------:R-:W-:Y:S01]  /*2070*/  F2FP.BF16.F32.PACK_AB R9, R9, R16 ;  /* 0x000000100909723e */ /* 0x000fe200000010ff */
[----:B------:R-:W-:Y:S01]  /*2080*/  FFMA.FTZ R5, R6, R5, 0.28857114911079406738 ;  /* 0x3e93bf9906057423 */ /* 0x000fe20000010005 */
[----:B------:R-:W-:Y:S01]  /*2090*/  ISETP.GE.U32.AND P2, PT, R28, 0x7f800000, PT ;  /* 0x7f8000001c00780c */ /* 0x000fe20003f46070 */
[----:B------:R-:W-:Y:S01]  /*20a0*/  FFMA.FTZ R4, R3, R4, 0.48089820146560668945 ;  /* 0x3ef6384a03047423 */ /* 0x000fe20000010004 */
[----:B------:R-:W-:Y:S01]  /*20b0*/  ISETP.GE.U32.AND P3, PT, R19, 0x7f800000, PT ;  /* 0x7f8000001300780c */ /* 0x000fe20003f66070 */
[----:B------:R0:W-:Y:S01]  /*20c0*/  STSM.16.M88.4 [R17], R8 ;  /* 0x0000000811007844 */ /* 0x0001e20000000200 */
[C---:B------:R-:W-:Y:S01]  /*20d0*/  FFMA.FTZ R5, R6.reuse, R5, -0.36067417263984680176 ;  /* 0xbeb8aa4906057423 */ /* 0x040fe20000010005 */
[C---:B------:R-:W-:Y:S01]  /*20e0*/  FFMA.FTZ R4, R3.reuse, R4, -0.72134751081466674805 ;  /* 0xbf38aa3b03047423 */ /* 0x040fe20000010004 */
[----:B------:R-:W-:Y:S02]  /*20f0*/  BAR.SYNC.DEFER_BLOCKING 0x0 ;  /* 0x0000000000007b1d */ /* 0x000fe40000010000 */
[----:B------:R-:W-:Y:S01]  /*2100*/  FFMA.FTZ R5, R6, R5, 0.48089820146560668945 ;  /* 0x3ef6384a06057423 */ /* 0x000fe20000010005 */
[----:B------:R-:W-:Y:S01]  /*2110*/  FMUL R4, R3, R4 ;  /* 0x0000000403047220 */ /* 0x000fe20000400000 */
[----:B------:R-:W-:-:S02]  /*2120*/  FSETP.NEU.AND P1, PT, R28, RZ, PT ;  /* 0x000000ff1c00720b */ /* 0x000fc40003f2d000 */
[C---:B------:R-:W-:Y:S01]  /*2130*/  FFMA.FTZ R5, R6.reuse, R5, -0.72134751081466674805 ;  /* 0xbf38aa3b06057423 */ /* 0x040fe20000010005 */
[----:B------:R-:W-:Y:S01]  /*2140*/  FMUL R4, R3, R4 ;  /* 0x0000000403047220 */ /* 0x000fe20000400000 */
[----:B------:R-:W-:Y:S02]  /*2150*/  LOP3.LUT R59, R59, 0x3f8, RZ, 0xc0, !PT ;  /* 0x000003f83b3b7812 */ /* 0x000fe400078ec0ff */
[----:B------:R-:W-:Y:S01]  /*2160*/  FMUL R5, R6, R5 ;  /* 0x0000000506057220 */ /* 0x000fe20000400000 */
[----:B------:R-:W-:Y:S01]  /*2170*/  FFMA.FTZ R3, R3, 1.4426950216293334961, R4 ;  /* 0x3fb8aa3b03037823 */ /* 0x000fe20000010004 */
[----:B------:R-:W-:Y:S02]  /*2180*/  LEA R4, R58, UR6, 0x4 ;  /* 0x000000063a047c11 */ /* 0x000fe4000f8e20ff */
[----:B------:R-:W-:Y:S01]  /*2190*/  FMUL R5, R6, R5 ;  /* 0x0000000506057220 */ /* 0x000fe20000400000 */
[----:B------:R-:W-:Y:S01]  /*21a0*/  FADD R22, R2, R3 ;  /* 0x0000000302167221 */ /* 0x000fe20000000000 */
[----:B------:R-:W-:Y:S01]  /*21b0*/  @P2 MOV R3, 0x7f800000 ;  /* 0x7f80000000032802 */ /* 0x000fe20000000f00 */
[----:B------:R-:W-:-:S02]  /*21c0*/  IMAD R2, R56, UR5, RZ ;  /* 0x0000000538027c24 */ /* 0x000fc4000f8e02ff */
[----:B------:R-:W-:Y:S01]  /*21d0*/  FFMA.FTZ R13, R6, 1.4426950216293334961, R5 ;  /* 0x3fb8aa3b060d7823 */ /* 0x000fe20000010005 */
[----:B0-----:R-:W-:Y:S01]  /*21e0*/  LEA R9, R18, R57, 0x1 ;  /* 0x0000003912097211 */ /* 0x001fe200078e08ff */
[----:B------:R-:W-:Y:S01]  /*21f0*/  UIMAD.WIDE UR4, UR4, 0x2, URZ ;  /* 0x00000002040478a5 */ /* 0x000fe2000f8e02ff */
[----:B------:R-:W-:Y:S01]  /*2200*/  @P2 FFMA.FTZ R22, R28, R3, +INF ;  /* 0x7f8000001c162423 */ /* 0x000fe20000010003 */
[----:B------:R-:W-:Y:S01]  /*2210*/  SHF.L.U32 R3, R2, 0x1, RZ ;  /* 0x0000000102037819 */ /* 0x000fe200000006ff */
[----:B------:R-:W-:Y:S01]  /*2220*/  FADD R23, R12, R13 ;  /* 0x0000000d0c177221 */ /* 0x000fe20000000000 */
[----:B------:R-:W-:Y:S01]  /*2230*/  LEA R11, R18, R9, 0x1 ;  /* 0x00000009120b7211 */ /* 0x000fe200078e08ff */
[----:B------:R-:W0:Y:S01]  /*2240*/  LDS.128 R4, [R4] ;  /* 0x0000000004047984 */ /* 0x000e220000000c00 */
[----:B------:R-:W-:Y:S01]  /*2250*/  @P3 MOV R8, 0x7f800000 ;  /* 0x7f80000000083802 */ /* 0x000fe20000000f00 */
[----:B------:R-:W-:Y:S01]  /*2260*/  IMAD.HI R2, R2, 0x2, RZ ;  /* 0x0000000202027827 */ /* 0x000fe200078e02ff */
[----:B------:R-:W-:-:S02]  /*2270*/  LEA R13, R18, R11, 0x1 ;  /* 0x0000000b120d7211 */ /* 0x000fc400078e08ff */
[----:B--2---:R-:W-:Y:S01]  /*2280*/  IADD3 R20, P4, P5, R3, UR8, R20 ;  /* 0x0000000803147c10 */ /* 0x004fe2000fd9e014 */
[----:B------:R-:W-:Y:S01]  /*2290*/  @P3 FFMA.FTZ R23, R19, R8, +INF ;  /* 0x7f80000013173423 */ /* 0x000fe20000010008 */
[----:B------:R-:W-:Y:S01]  /*22a0*/  LEA R15, R18, R13, 0x1 ;  /* 0x0000000d120f7211 */ /* 0x000fe200078e08ff */
[----:B------:R-:W1:Y:S01]  /*22b0*/  LDCU UR4, c[0x0][0x3ec] ;  /* 0x00007d80ff0477ac */ /* 0x000e620008000800 */
[----:B------:R-:W-:Y:S02]  /*22c0*/  IADD3.X R24, PT, PT, R2, UR5, R21, P4, P5 ;  /* 0x0000000502187c10 */ /* 0x000fe4000a7ea415 */
[----:B------:R-:W-:Y:S02]  /*22d0*/  LEA R2, P3, R57, R20, 0x1 ;  /* 0x0000001439027211 */ /* 0x000fe400078608ff */
[----:B------:R-:W-:Y:S02]  /*22e0*/  LEA R17, R18, R15, 0x1 ;  /* 0x0000000f12117211 */ /* 0x000fe400078e08ff */
[----:B------:R-:W-:-:S02]  /*22f0*/  FSETP.NEU.AND P2, PT, R19, RZ, PT ;  /* 0x000000ff1300720b */ /* 0x000fc40003f4d000 */
[----:B------:R-:W-:Y:S02]  /*2300*/  LEA R8, P4, R9, R20, 0x1 ;  /* 0x0000001409087211 */ /* 0x000fe400078808ff */
[----:B------:R-:W-:Y:S02]  /*2310*/  LEA.HI.X.SX32 R3, R57, R24, 0x1, P3 ;  /* 0x0000001839037211 */ /* 0x000fe400018f0eff */
[-C--:B------:R-:W-:Y:S02]  /*2320*/  LEA R10, P5, R11, R20.reuse, 0x1 ;  /* 0x000000140b0a7211 */ /* 0x080fe400078a08ff */
[----:B------:R-:W-:Y:S02]  /*2330*/  LEA R12, P3, R13, R20, 0x1 ;  /* 0x000000140d0c7211 */ /* 0x000fe400078608ff */
[----:B------:R-:W-:Y:S01]  /*2340*/  LEA R19, R18, R17, 0x1 ;  /* 0x0000001112137211 */ /* 0x000fe200078e08ff */
[----:B-1----:R-:W-:Y:S01]  /*2350*/  UIMAD UR4, UR7, UR4, URZ ;  /* 0x00000004070472a4 */ /* 0x002fe2000f8e02ff */
[----:B------:R-:W-:-:S02]  /*2360*/  LEA.HI.X.SX32 R9, R9, R24, 0x1, P4 ;  /* 0x0000001809097211 */ /* 0x000fc400020f0eff */
[-C--:B------:R-:W-:Y:S01]  /*2370*/  LEA.HI.X.SX32 R11, R11, R24.reuse, 0x1, P5 ;  /* 0x000000180b0b7211 */ /* 0x080fe200028f0eff */
[----:B------:R-:W-:Y:S01]  /*2380*/  USHF.L.U32 UR7, UR4, 0x2, URZ ;  /* 0x0000000204077899 */ /* 0x000fe200080006ff */
[----:B------:R-:W-:Y:S01]  /*2390*/  LEA.HI.X.SX32 R13, R13, R24, 0x1, P3 ;  /* 0x000000180d0d7211 */ /* 0x000fe200018f0eff */
[----:B------:R-:W-:Y:S01]  /*23a0*/  UIMAD.WIDE UR4, UR4, 0x4, URZ ;  /* 0x00000004040478a5 */ /* 0x000fe2000f8e02ff */
[----:B------:R-:W-:Y:S02]  /*23b0*/  LEA R21, R18, R19, 0x1 ;  /* 0x0000001312157211 */ /* 0x000fe400078e08ff */
[-C--:B------:R-:W-:Y:S02]  /*23c0*/  LEA R14, P3, R15, R20.reuse, 0x1 ;  /* 0x000000140f0e7211 */ /* 0x080fe400078608ff */
[-C--:B------:R-:W-:Y:S02]  /*23d0*/  LEA R16, P4, R17, R20.reuse, 0x1 ;  /* 0x0000001411107211 */ /* 0x080fe400078808ff */
[-C--:B------:R-:W-:Y:S01]  /*23e0*/  LEA R18, P5, R19, R20.reuse, 0x1 ;  /* 0x0000001413127211 */ /* 0x080fe200078a08ff */
[----:B0-----:R-:W-:Y:S01]  /*23f0*/  STG.E.U16 desc[UR10][R2.64], R4 ;  /* 0x0000000402007986 */ /* 0x001fe2000c10150a */
[----:B------:R-:W-:-:S02]  /*2400*/  LEA R20, P6, R21, R20, 0x1 ;  /* 0x0000001415147211 */ /* 0x000fc400078c08ff */
[-C--:B------:R-:W-:Y:S01]  /*2410*/  LEA.HI.X.SX32 R15, R15, R24.reuse, 0x1, P3 ;  /* 0x000000180f0f7211 */ /* 0x080fe200018f0eff */
[----:B------:R0:W-:Y:S01]  /*2420*/  STG.E.U16 desc[UR10][R8.64], R5 ;  /* 0x0000000508007986 */ /* 0x0001e2000c10150a */
[-C--:B------:R-:W-:Y:S02]  /*2430*/  LEA.HI.X.SX32 R17, R17, R24.reuse, 0x1, P4 ;  /* 0x0000001811117211 */ /* 0x080fe400020f0eff */
[-C--:B------:R-:W-:Y:S01]  /*2440*/  LEA.HI.X.SX32 R19, R19, R24.reuse, 0x1, P5 ;  /* 0x0000001813137211 */ /* 0x080fe200028f0eff */
[----:B------:R1:W-:Y:S01]  /*2450*/  STG.E.U16 desc[UR10][R10.64], R6 ;  /* 0x000000060a007986 */ /* 0x0003e2000c10150a */
[----:B------:R-:W-:Y:S02]  /*2460*/  PRMT R26, R6, 0x7632, R26 ;  /* 0x00007632061a7816 */ /* 0x000fe4000000001a */
[----:B------:R-:W-:Y:S01]  /*2470*/  LEA.HI.X.SX32 R21, R21, R24, 0x1, P6 ;  /* 0x0000001815157211 */ /* 0x000fe200030f0eff */
[----:B------:R2:W-:Y:S01]  /*2480*/  STG.E.U16 desc[UR10][R12.64], R7 ;  /* 0x000000070c007986 */ /* 0x0005e2000c10150a */
[----:B------:R-:W-:Y:S01]  /*2490*/  PRMT R27, R7, 0x7632, R27 ;  /* 0x00007632071b7816 */ /* 0x000fe2000000001b */
[----:B------:R-:W3:Y:S01]  /*24a0*/  LDC.64 R24, c[0x0][0x3a0] ;  /* 0x0000e800ff187b82 */ /* 0x000ee20000000a00 */
[----:B------:R-:W-:-:S02]  /*24b0*/  FSEL R22, R22, -INF , P1 ;  /* 0xff80000016167808 */ /* 0x000fc40000800000 */
[----:B0-----:R-:W-:Y:S02]  /*24c0*/  PRMT R9, R4, 0x7632, R9 ;  /* 0x0000763204097816 */ /* 0x001fe40000000009 */
[----:B------:R-:W-:Y:S01]  /*24d0*/  FSEL R23, R23, -INF , P2 ;  /* 0xff80000017177808 */ /* 0x000fe20001000000 */
[----:B------:R-:W-:Y:S01]  /*24e0*/  FFMA R22, R22, 0.69314718246459960938, R69 ;  /* 0x3f31721816167823 */ /* 0x000fe20000000045 */
[----:B-1----:R-:W-:Y:S01]  /*24f0*/  PRMT R11, R5, 0x7632, R11 ;  /* 0x00007632050b7816 */ /* 0x002fe2000000000b */
[----:B------:R2:W-:Y:S01]  /*2500*/  STG.E.U16 desc[UR10][R14.64], R9 ;  /* 0x000000090e007986 */ /* 0x0005e2000c10150a */
[C---:B------:R-:W-:Y:S01]  /*2510*/  SHF.L.U32 R3, R56.reuse, 0x2, RZ ;  /* 0x0000000238037819 */ /* 0x040fe200000006ff */
[----:B------:R-:W-:Y:S01]  /*2520*/  FFMA R23, R23, 0.69314718246459960938, R70 ;  /* 0x3f31721817177823 */ /* 0x000fe20000000046 */
[----:B------:R-:W-:Y:S01]  /*2530*/  IMAD.HI R56, R56, 0x4, RZ ;  /* 0x0000000438387827 */ /* 0x000fe200078e02ff */
[----:B------:R2:W-:Y:S04]  /*2540*/  STG.E.U16 desc[UR10][R16.64], R11 ;  /* 0x0000000b10007986 */ /* 0x0005e8000c10150a */
[----:B------:R2:W-:Y:S04]  /*2550*/  STG.E.U16 desc[UR10][R18.64], R26 ;  /* 0x0000001a12007986 */ /* 0x0005e8000c10150a */
[----:B------:R2:W-:Y:S01]  /*2560*/  STG.E.U16 desc[UR10][R20.64], R27 ;  /* 0x0000001b14007986 */ /* 0x0005e2000c10150a */
[----:B------:R-:W-:Y:S01]  /*2570*/  BAR.SYNC.DEFER_BLOCKING 0x0 ;  /* 0x0000000000007b1d */ /* 0x000fe20000010000 */
[----:B---3--:R-:W-:-:S04]  /*2580*/  IADD3 R2, P1, P2, R3, UR7, R24 ;  /* 0x0000000703027c10 */ /* 0x008fc8000fa3e018 */
[----:B------:R-:W-:Y:S01]  /*2590*/  IADD3.X R3, PT, PT, R56, UR5, R25, P1, P2 ;  /* 0x0000000538037c10 */ /* 0x000fe20008fe4419 */
[----:B------:R2:W-:Y:S02]  /*25a0*/  STS.64 [R59+UR6], R22 ;  /* 0x000000163b007988 */ /* 0x0005e40008000a06 */
[----:B------:R-:W-:Y:S06]  /*25b0*/  BAR.SYNC.DEFER_BLOCKING 0x0 ;  /* 0x0000000000007b1d */ /* 0x000fec0000010000 */
[----:B------:R-:W-:Y:S05]  /*25c0*/  @P0 EXIT ;  /* 0x000000000000094d */ /* 0x000fea0003800000 */
[----:B------:R-:W0:Y:S04]  /*25d0*/  LDS R5, [R0] ;  /* 0x0000000000057984 */ /* 0x000e280000000800 */
[----:B0-----:R-:W-:Y:S01]  /*25e0*/  STG.E desc[UR10][R2.64], R5 ;  /* 0x0000000502007986 */ /* 0x001fe2000c10190a */
[----:B------:R-:W-:Y:S05]  /*25f0*/  EXIT ;  /* 0x000000000000794d */ /* 0x000fea0003800000 */
.L_x_2:
[----:B------:R-:W-:-:S00]  /*2600*/  BRA `(.L_x_2) ;  /* 0xfffffffc00fc7947 */ /* 0x000fc0000383ffff */
[----:B------:R-:W-:-:S00]  /*2610*/  NOP ;  /* 0x0000000000007918 */ /* 0x000fc00000000000 */
        /* <DEDUP_REMOVED lines=14> */
.L_x_3:


//--------------------- .nv.global.init           --------------------------
	.section	.nv.global.init,"aw",@progbits
.nv.global.init:
	.type		_$_str,@object
	.size		_$_str,(.L_0 - _$_str)
_$_str:
        /*0000*/ 	.byte	0x5f, 0x5f, 0x43, 0x55, 0x44, 0x41, 0x5f, 0x46, 0x54, 0x5a, 0x00
.L_0:


//--------------------- .nv.shared.attn_fwd       --------------------------
	.section	.nv.shared.attn_fwd,"aw",@nobits
	.sectionflags	@""
	.align	16
	.zero		1024


//--------------------- .nv.shared.reserved.0     --------------------------
	.section	.nv.shared.reserved.0,"aw",@nobits
	.weak		__nv_reservedSMEM_offset_0_alias
	.size		__nv_reservedSMEM_offset_0_alias, 0, 64
	.other		__nv_reservedSMEM_offset_0_alias,@"STO_CUDA_RESERVED_SHARED STV_DEFAULT"
__nv_reservedSMEM_offset_0_alias:
	.zero		0
	.zero		64


//--------------------- .nv.constant0.attn_fwd    --------------------------
	.section	.nv.constant0.attn_fwd,"a",@progbits
	.sectionflags	@""
	.align	4
.nv.constant0.attn_fwd:
	.zero		1032


//--------------------- SYMBOLS --------------------------

	.type		.nv.reservedSmem.offset0,@object
	.size		.nv.reservedSmem.offset0,0x4
	.type		.nv.reservedSmem.cap,@object
	.size		.nv.reservedSmem.cap,0x4
